// auto-generated by cutlass_sweep.conv — config: {"arch": "sm_90", "cluster_m": 1, "cluster_n": 1, "conv_kind": "fprop", "dtype": "bf16", "ndim": 2, "tile_k": 32, "tile_m": 128, "tile_n": 64}
#include "cutlass/cutlass.h"
#include "cute/tensor.hpp"
#include "cutlass/kernel_hardware_info.hpp"
#include "cutlass/conv/convolution.h"
#include "cutlass/conv/dispatch_policy.hpp"
#include "cutlass/conv/collective/collective_builder.hpp"
#include "cutlass/conv/kernel/conv_universal.hpp"
#include "cutlass/conv/device/conv_universal_adapter.hpp"
#include "cutlass/epilogue/collective/collective_builder.hpp"

using namespace cute;
using Elem = cutlass::bfloat16_t;
using Acc  = float;
using LayoutAB = cutlass::layout::TensorNHWC;
using LayoutC  = cutlass::layout::TensorNHWC;
constexpr auto ConvOp = cutlass::conv::Operator::kFprop;
using TileShape    = Shape<_128, _64, Shape<_32>>;
using ClusterShape = Shape<_1, _1, _1>;

using CollectiveEpilogue = typename cutlass::epilogue::collective::CollectiveBuilder<
    cutlass::arch::Sm90, cutlass::arch::OpClassTensorOp,
    TileShape, ClusterShape,
    cutlass::epilogue::collective::EpilogueTileAuto,
    Acc, Acc,
    Elem, LayoutC, 128 / cutlass::sizeof_bits<Elem>::value,
    Elem, LayoutC, 128 / cutlass::sizeof_bits<Elem>::value,
    cutlass::epilogue::collective::EpilogueScheduleAuto
  >::CollectiveOp;

using CollectiveMainloop = typename cutlass::conv::collective::CollectiveBuilder<
    cutlass::arch::Sm90, cutlass::arch::OpClassTensorOp, ConvOp,
    Elem, LayoutAB, 128 / cutlass::sizeof_bits<Elem>::value,
    Elem, LayoutAB, 128 / cutlass::sizeof_bits<Elem>::value,
    Acc,
    TileShape, ClusterShape,
    cutlass::conv::collective::StageCountAutoCarveout<
        static_cast<int>(sizeof(typename CollectiveEpilogue::SharedStorage))>,
    cutlass::conv::collective::KernelScheduleAuto
  >::CollectiveOp;

using ProblemShape = cutlass::conv::ConvProblemShape<
    ConvOp, CollectiveMainloop::DispatchPolicy::NumSpatialDimensions>;
using ConvKernel = cutlass::conv::kernel::ConvUniversal<
    ProblemShape, CollectiveMainloop, CollectiveEpilogue>;
using Conv = cutlass::conv::device::ConvUniversalAdapter<ConvKernel>;

auto* _anchor = &cutlass::device_kernel<ConvKernel>;


// ===== COMPILED SASS (sm_90a) =====

	.target	sm_90a

	.elftype	@"ET_EXEC"


//--------------------- .note.nv.tkinfo           --------------------------
	.section	.note.nv.tkinfo,"",@"SHT_NOTE"
	.sectionflags	@"SHF_NOTE_NV_TKINFO"
	.tkinfo
        /*0018*/ 	.word	0x00000002
        /*0030*/ 	.string	""
        /*0030*/ 	.string	"ptxas"
        /*0030*/ 	.string	"Cuda compilation tools, release 13.0, V13.0.88"
        /*0030*/ 	.string	"Build cuda_13.0.r13.0/compiler.36424714_0"
        /*0030*/ 	.string	"-arch sm_90a -m 64 "



//--------------------- .note.nv.cuinfo           --------------------------
	.section	.note.nv.cuinfo,"",@"SHT_NOTE"
	.sectionflags	@"SHF_NOTE_NV_CUINFO"
        /*0018*/ 	.short	0x0002
        /*001a*/ 	.short	0x005a
        /*001c*/ 	.short	0x0082
	.zero		2


//--------------------- .nv.info                  --------------------------
	.section	.nv.info,"",@"SHT_CUDA_INFO"
	.align	4


	//----- nvinfo : EIATTR_REGCOUNT
	.align		4
        /*0000*/ 	.byte	0x04, 0x2f
        /*0002*/ 	.short	(.L_12 - .L_11)
	.align		4
.L_11:
        /*0004*/ 	.word	index@(_ZN7cutlass13device_kernelINS_4conv6kernel13ConvUniversalINS1_16ConvProblemShapeILNS1_8OperatorE0ELi2EEENS1_10collective14CollectiveConvINS1_46MainloopSm90TmaGmmaWarpSpecializedImplicitGemmILS5_0ELi18ELi2EN4cute5tupleIJNSA_1CILi1EEESD_SD_EEENS1_36KernelImplicitTmaWarpSpecializedSm90ELi1EEENSB_IJNSC_ILi128EEENSC_ILi64EEENSB_IJNSC_ILi32EEEEEEEEENS_10bfloat16_tESM_NSA_8TiledMMAINSA_8MMA_AtomIJNSA_4SM904GMMA27MMA_64x64x16_F32BF16BF16_SSILNSQ_5MajorE0ELSS_0ELNSQ_7ScaleInE1ELST_1EEEEEENSA_6LayoutISE_NSB_IJNSC_ILi0EEESX_SX_EEEEENSB_IJNSA_10UnderscoreES10_S10_EEEEENS7_6detail26Sm90ImplicitGemmTileTraitsINSA_20SM90_TMA_LOAD_IM2COLENSA_14ComposedLayoutINSA_7SwizzleILi2ELi4ELi3EEENSA_18smem_ptr_flag_bitsILi16EEENSW_INSB_IJNSB_IJNSC_ILi8EEENSC_ILi16EEEEEENSB_IJSJ_SD_EEENSB_IJSD_NSC_ILi18EEEEEEEEENSB_IJNSB_IJSJ_NSC_ILi256EEEEEENSB_IJSD_SX_EEENSB_IJSX_NSC_ILi4096EEEEEEEEEEEEEvEENS14_INSA_13SM90_TMA_LOADENS16_IS18_S1A_NSW_INSB_IJNSB_IJS1B_S1B_EEES1E_S1G_EEENSB_IJS1J_S1K_NSB_IJSX_NSC_ILi2048EEEEEEEEEEEEEvEEEENS_8epilogue10collective6detail29Sm90TmaWarpSpecializedAdapterINS22_15DefaultEpilogueISM_NSB_IJNSB_IJlllEEESD_SX_EEES27_NS21_6thread17LinearCombinationISM_Li1EffLNS28_9ScaleType4KindE0ELNS_15FloatRoundStyleE2ESM_EENS_4gemm15EpilogueDefaultEEEEEvvEEEEvNT_6ParamsE)
        /*0008*/ 	.word	0x0000005a


	//----- nvinfo : EIATTR_FRAME_SIZE
	.align		4
.L_12:
        /*000c*/ 	.byte	0x04, 0x11
        /*000e*/ 	.short	(.L_14 - .L_13)
	.align		4
.L_13:
        /*0010*/ 	.word	index@(_ZN7cutlass13device_kernelINS_4conv6kernel13ConvUniversalINS1_16ConvProblemShapeILNS1_8OperatorE0ELi2EEENS1_10collective14CollectiveConvINS1_46MainloopSm90TmaGmmaWarpSpecializedImplicitGemmILS5_0ELi18ELi2EN4cute5tupleIJNSA_1CILi1EEESD_SD_EEENS1_36KernelImplicitTmaWarpSpecializedSm90ELi1EEENSB_IJNSC_ILi128EEENSC_ILi64EEENSB_IJNSC_ILi32EEEEEEEEENS_10bfloat16_tESM_NSA_8TiledMMAINSA_8MMA_AtomIJNSA_4SM904GMMA27MMA_64x64x16_F32BF16BF16_SSILNSQ_5MajorE0ELSS_0ELNSQ_7ScaleInE1ELST_1EEEEEENSA_6LayoutISE_NSB_IJNSC_ILi0EEESX_SX_EEEEENSB_IJNSA_10UnderscoreES10_S10_EEEEENS7_6detail26Sm90ImplicitGemmTileTraitsINSA_20SM90_TMA_LOAD_IM2COLENSA_14ComposedLayoutINSA_7SwizzleILi2ELi4ELi3EEENSA_18smem_ptr_flag_bitsILi16EEENSW_INSB_IJNSB_IJNSC_ILi8EEENSC_ILi16EEEEEENSB_IJSJ_SD_EEENSB_IJSD_NSC_ILi18EEEEEEEEENSB_IJNSB_IJSJ_NSC_ILi256EEEEEENSB_IJSD_SX_EEENSB_IJSX_NSC_ILi4096EEEEEEEEEEEEEvEENS14_INSA_13SM90_TMA_LOADENS16_IS18_S1A_NSW_INSB_IJNSB_IJS1B_S1B_EEES1E_S1G_EEENSB_IJS1J_S1K_NSB_IJSX_NSC_ILi2048EEEEEEEEEEEEEvEEEENS_8epilogue10collective6detail29Sm90TmaWarpSpecializedAdapterINS22_15DefaultEpilogueISM_NSB_IJNSB_IJlllEEESD_SX_EEES27_NS21_6thread17LinearCombinationISM_Li1EffLNS28_9ScaleType4KindE0ELNS_15FloatRoundStyleE2ESM_EENS_4gemm15EpilogueDefaultEEEEEvvEEEEvNT_6ParamsE)
        /*0014*/ 	.word	0x00000000


	//----- nvinfo : EIATTR_MIN_STACK_SIZE
	.align		4
.L_14:
        /*0018*/ 	.byte	0x04, 0x12
        /*001a*/ 	.short	(.L_16 - .L_15)
	.align		4
.L_15:
        /*001c*/ 	.word	index@(_ZN7cutlass13device_kernelINS_4conv6kernel13ConvUniversalINS1_16ConvProblemShapeILNS1_8OperatorE0ELi2EEENS1_10collective14CollectiveConvINS1_46MainloopSm90TmaGmmaWarpSpecializedImplicitGemmILS5_0ELi18ELi2EN4cute5tupleIJNSA_1CILi1EEESD_SD_EEENS1_36KernelImplicitTmaWarpSpecializedSm90ELi1EEENSB_IJNSC_ILi128EEENSC_ILi64EEENSB_IJNSC_ILi32EEEEEEEEENS_10bfloat16_tESM_NSA_8TiledMMAINSA_8MMA_AtomIJNSA_4SM904GMMA27MMA_64x64x16_F32BF16BF16_SSILNSQ_5MajorE0ELSS_0ELNSQ_7ScaleInE1ELST_1EEEEEENSA_6LayoutISE_NSB_IJNSC_ILi0EEESX_SX_EEEEENSB_IJNSA_10UnderscoreES10_S10_EEEEENS7_6detail26Sm90ImplicitGemmTileTraitsINSA_20SM90_TMA_LOAD_IM2COLENSA_14ComposedLayoutINSA_7SwizzleILi2ELi4ELi3EEENSA_18smem_ptr_flag_bitsILi16EEENSW_INSB_IJNSB_IJNSC_ILi8EEENSC_ILi16EEEEEENSB_IJSJ_SD_EEENSB_IJSD_NSC_ILi18EEEEEEEEENSB_IJNSB_IJSJ_NSC_ILi256EEEEEENSB_IJSD_SX_EEENSB_IJSX_NSC_ILi4096EEEEEEEEEEEEEvEENS14_INSA_13SM90_TMA_LOADENS16_IS18_S1A_NSW_INSB_IJNSB_IJS1B_S1B_EEES1E_S1G_EEENSB_IJS1J_S1K_NSB_IJSX_NSC_ILi2048EEEEEEEEEEEEEvEEEENS_8epilogue10collective6detail29Sm90TmaWarpSpecializedAdapterINS22_15DefaultEpilogueISM_NSB_IJNSB_IJlllEEESD_SX_EEES27_NS21_6thread17LinearCombinationISM_Li1EffLNS28_9ScaleType4KindE0ELNS_15FloatRoundStyleE2ESM_EENS_4gemm15EpilogueDefaultEEEEEvvEEEEvNT_6ParamsE)
        /*0020*/ 	.word	0x00000000
.L_16:


//--------------------- .nv.compat                --------------------------
	.section	.nv.compat,"",@"SHT_CUDA_COMPAT_INFO"
	.align	4
        /*0000*/ 	.byte	0x02, 0x09, 0x01, 0x00, 0x02, 0x02, 0x04, 0x00, 0x02, 0x05, 0x05, 0x00, 0x03, 0x07, 0x01, 0x01
        /*0010*/ 	.byte	0x02, 0x03, 0x01, 0x00, 0x02, 0x06, 0x01, 0x00, 0x04, 0x0b, 0x08, 0x00, 0x00, 0x00, 0x00, 0x00
        /*0020*/ 	.byte	0x00, 0x00, 0x00, 0x00


//--------------------- .nv.info._ZN7cutlass13device_kernelINS_4conv6kernel13ConvUniversalINS1_16ConvProblemShapeILNS1_8OperatorE0ELi2EEENS1_10collective14CollectiveConvINS1_46MainloopSm90TmaGmmaWarpSpecializedImplicitGemmILS5_0ELi18ELi2EN4cute5tupleIJNSA_1CILi1EEESD_SD_EEENS1_36KernelImplicitTmaWarpSpecializedSm90ELi1EEENSB_IJNSC_ILi128EEENSC_ILi64EEENSB_IJNSC_ILi32EEEEEEEEENS_10bfloat16_tESM_NSA_8TiledMMAINSA_8MMA_AtomIJNSA_4SM904GMMA27MMA_64x64x16_F32BF16BF16_SSILNSQ_5MajorE0ELSS_0ELNSQ_7ScaleInE1ELST_1EEEEEENSA_6LayoutISE_NSB_IJNSC_ILi0EEESX_SX_EEEEENSB_IJNSA_10UnderscoreES10_S10_EEEEENS7_6detail26Sm90ImplicitGemmTileTraitsINSA_20SM90_TMA_LOAD_IM2COLENSA_14ComposedLayoutINSA_7SwizzleILi2ELi4ELi3EEENSA_18smem_ptr_flag_bitsILi16EEENSW_INSB_IJNSB_IJNSC_ILi8EEENSC_ILi16EEEEEENSB_IJSJ_SD_EEENSB_IJSD_NSC_ILi18EEEEEEEEENSB_IJNSB_IJSJ_NSC_ILi256EEEEEENSB_IJSD_SX_EEENSB_IJSX_NSC_ILi4096EEEEEEEEEEEEEvEENS14_INSA_13SM90_TMA_LOADENS16_IS18_S1A_NSW_INSB_IJNSB_IJS1B_S1B_EEES1E_S1G_EEENSB_IJS1J_S1K_NSB_IJSX_NSC_ILi2048EEEEEEEEEEEEEvEEEENS_8epilogue10collective6detail29Sm90TmaWarpSpecializedAdapterINS22_15DefaultEpilogueISM_NSB_IJNSB_IJlllEEESD_SX_EEES27_NS21_6thread17LinearCombinationISM_Li1EffLNS28_9ScaleType4KindE0ELNS_15FloatRoundStyleE2ESM_EENS_4gemm15EpilogueDefaultEEEEEvvEEEEvNT_6ParamsE --------------------------
	.section	.nv.info._ZN7cutlass13device_kernelINS_4conv6kernel13ConvUniversalINS1_16ConvProblemShapeILNS1_8OperatorE0ELi2EEENS1_10collective14CollectiveConvINS1_46MainloopSm90TmaGmmaWarpSpecializedImplicitGemmILS5_0ELi18ELi2EN4cute5tupleIJNSA_1CILi1EEESD_SD_EEENS1_36KernelImplicitTmaWarpSpecializedSm90ELi1EEENSB_IJNSC_ILi128EEENSC_ILi64EEENSB_IJNSC_ILi32EEEEEEEEENS_10bfloat16_tESM_NSA_8TiledMMAINSA_8MMA_AtomIJNSA_4SM904GMMA27MMA_64x64x16_F32BF16BF16_SSILNSQ_5MajorE0ELSS_0ELNSQ_7ScaleInE1ELST_1EEEEEENSA_6LayoutISE_NSB_IJNSC_ILi0EEESX_SX_EEEEENSB_IJNSA_10UnderscoreES10_S10_EEEEENS7_6detail26Sm90ImplicitGemmTileTraitsINSA_20SM90_TMA_LOAD_IM2COLENSA_14ComposedLayoutINSA_7SwizzleILi2ELi4ELi3EEENSA_18smem_ptr_flag_bitsILi16EEENSW_INSB_IJNSB_IJNSC_ILi8EEENSC_ILi16EEEEEENSB_IJSJ_SD_EEENSB_IJSD_NSC_ILi18EEEEEEEEENSB_IJNSB_IJSJ_NSC_ILi256EEEEEENSB_IJSD_SX_EEENSB_IJSX_NSC_ILi4096EEEEEEEEEEEEEvEENS14_INSA_13SM90_TMA_LOADENS16_IS18_S1A_NSW_INSB_IJNSB_IJS1B_S1B_EEES1E_S1G_EEENSB_IJS1J_S1K_NSB_IJSX_NSC_ILi2048EEEEEEEEEEEEEvEEEENS_8epilogue10collective6detail29Sm90TmaWarpSpecializedAdapterINS22_15DefaultEpilogueISM_NSB_IJNSB_IJlllEEESD_SX_EEES27_NS21_6thread17LinearCombinationISM_Li1EffLNS28_9ScaleType4KindE0ELNS_15FloatRoundStyleE2ESM_EENS_4gemm15EpilogueDefaultEEEEEvvEEEEvNT_6ParamsE,"",@"SHT_CUDA_INFO"
	.sectionflags	@""
	.align	4


	//----- nvinfo : EIATTR_CUDA_API_VERSION
	.align		4
        /*0000*/ 	.byte	0x04, 0x37
        /*0002*/ 	.short	(.L_18 - .L_17)
.L_17:
        /*0004*/ 	.word	0x00000082


	//----- nvinfo : EIATTR_KPARAM_INFO
	.align		4
.L_18:
        /*0008*/ 	.byte	0x04, 0x17
        /*000a*/ 	.short	(.L_20 - .L_19)
.L_19:
        /*000c*/ 	.word	0x00000000
        /*0010*/ 	.short	0x0000
        /*0012*/ 	.short	0x0070
        /*0014*/ 	.byte	0x00, 0xf0, 0x01, 0x0e


	//----- nvinfo : EIATTR_SPARSE_MMA_MASK
	.align		4
.L_20:
        /*0018*/ 	.byte	0x03, 0x50
        /*001a*/ 	.short	0x0000


	//----- nvinfo : EIATTR_MAXREG_COUNT
	.align		4
        /*001c*/ 	.byte	0x03, 0x1b
        /*001e*/ 	.short	0x00ff


	//----- nvinfo : EIATTR_NUM_BARRIERS
	.align		4
        /*0020*/ 	.byte	0x02, 0x4c
        /*0022*/ 	.byte	0x01
	.zero		1


	//----- nvinfo : EIATTR_MERCURY_ISA_VERSION
	.align		4
        /*0024*/ 	.byte	0x03, 0x5f
        /*0026*/ 	.short	0x0101


	//----- nvinfo : EIATTR_COOP_GROUP_MASK_REGIDS
	.align		4
        /*0028*/ 	.byte	0x04, 0x29
        /*002a*/ 	.short	(.L_22 - .L_21)


	//   ....[0]....
.L_21:
        /*002c*/ 	.word	0xffffffff


	//   ....[1]....
        /*0030*/ 	.word	0xffffffff


	//   ....[2]....
        /*0034*/ 	.word	0xffffffff


	//----- nvinfo : EIATTR_COOP_GROUP_INSTR_OFFSETS
	.align		4
.L_22:
        /*0038*/ 	.byte	0x04, 0x28
        /*003a*/ 	.short	(.L_24 - .L_23)


	//   ....[0]....
.L_23:
        /*003c*/ 	.word	0x00000060


	//   ....[1]....
        /*0040*/ 	.word	0x00000070


	//   ....[2]....
        /*0044*/ 	.word	0x00000130


	//----- nvinfo : EIATTR_MBARRIER_INSTR_OFFSETS
	.align		4
.L_24:
        /*0048*/ 	.byte	0x04, 0x39
        /*004a*/ 	.short	(.L_26 - .L_25)


	//   ....[0]....
.L_25:
        /*004c*/ 	.word	0x00000270
        /*0050*/ 	.word	0x000000ff
        /*0054*/ 	.word	0x00036000
        /*0058*/ 	.short	0x0100
        /*005a*/ 	.byte	0x08
	.zero		1


	//   ....[1]....
        /*005c*/ 	.word	0x00000280
        /*0060*/ 	.word	0x000000ff
        /*0064*/ 	.word	0x00036090
        /*0068*/ 	.short	0x0100
        /*006a*/ 	.byte	0x08
	.zero		1


	//   ....[2]....
        /*006c*/ 	.word	0x00000290
        /*0070*/ 	.word	0x000000ff
        /*0074*/ 	.word	0x00036008
        /*0078*/ 	.short	0x0100
        /*007a*/ 	.byte	0x08
	.zero		1


	//   ....[3]....
        /*007c*/ 	.word	0x000002a0
        /*0080*/ 	.word	0x000000ff
        /*0084*/ 	.word	0x00036098
        /*0088*/ 	.short	0x0100
        /*008a*/ 	.byte	0x08
	.zero		1


	//   ....[4]....
        /*008c*/ 	.word	0x000002b0
        /*0090*/ 	.word	0x000000ff
        /*0094*/ 	.word	0x00036010
        /*0098*/ 	.short	0x0100
        /*009a*/ 	.byte	0x08
	.zero		1


	//   ....[5]....
        /*009c*/ 	.word	0x000002c0
        /*00a0*/ 	.word	0x000000ff
        /*00a4*/ 	.word	0x000360a0
        /*00a8*/ 	.short	0x0100
        /*00aa*/ 	.byte	0x08
	.zero		1


	//   ....[6]....
        /*00ac*/ 	.word	0x000002d0
        /*00b0*/ 	.word	0x000000ff
        /*00b4*/ 	.word	0x00036018
        /*00b8*/ 	.short	0x0100
        /*00ba*/ 	.byte	0x08
	.zero		1


	//   ....[7]....
        /*00bc*/ 	.word	0x000002e0
        /*00c0*/ 	.word	0x000000ff
        /*00c4*/ 	.word	0x000360a8
        /*00c8*/ 	.short	0x0100
        /*00ca*/ 	.byte	0x08
	.zero		1


	//   ....[8]....
        /*00cc*/ 	.word	0x000002f0
        /*00d0*/ 	.word	0x000000ff
        /*00d4*/ 	.word	0x00036020
        /*00d8*/ 	.short	0x0100
        /*00da*/ 	.byte	0x08
	.zero		1


	//   ....[9]....
        /*00dc*/ 	.word	0x00000300
        /*00e0*/ 	.word	0x000000ff
        /*00e4*/ 	.word	0x000360b0
        /*00e8*/ 	.short	0x0100
        /*00ea*/ 	.byte	0x08
	.zero		1


	//   ....[10]....
        /*00ec*/ 	.word	0x00000310
        /*00f0*/ 	.word	0x000000ff
        /*00f4*/ 	.word	0x00036028
        /*00f8*/ 	.short	0x0100
        /*00fa*/ 	.byte	0x08
	.zero		1


	//   ....[11]....
        /*00fc*/ 	.word	0x00000320
        /*0100*/ 	.word	0x000000ff
        /*0104*/ 	.word	0x000360b8
        /*0108*/ 	.short	0x0100
        /*010a*/ 	.byte	0x08
	.zero		1


	//   ....[12]....
        /*010c*/ 	.word	0x00000330
        /*0110*/ 	.word	0x000000ff
        /*0114*/ 	.word	0x00036030
        /*0118*/ 	.short	0x0100
        /*011a*/ 	.byte	0x08
	.zero		1


	//   ....[13]....
        /*011c*/ 	.word	0x00000340
        /*0120*/ 	.word	0x000000ff
        /*0124*/ 	.word	0x000360c0
        /*0128*/ 	.short	0x0100
        /*012a*/ 	.byte	0x08
	.zero		1


	//   ....[14]....
        /*012c*/ 	.word	0x00000350
        /*0130*/ 	.word	0x000000ff
        /*0134*/ 	.word	0x00036038
        /*0138*/ 	.short	0x0100
        /*013a*/ 	.byte	0x08
	.zero		1


	//   ....[15]....
        /*013c*/ 	.word	0x00000360
        /*0140*/ 	.word	0x000000ff
        /*0144*/ 	.word	0x000360c8
        /*0148*/ 	.short	0x0100
        /*014a*/ 	.byte	0x08
	.zero		1


	//   ....[16]....
        /*014c*/ 	.word	0x00000370
        /*0150*/ 	.word	0x000000ff
        /*0154*/ 	.word	0x00036040
        /*0158*/ 	.short	0x0100
        /*015a*/ 	.byte	0x08
	.zero		1


	//   ....[17]....
        /*015c*/ 	.word	0x00000380
        /*0160*/ 	.word	0x000000ff
        /*0164*/ 	.word	0x000360d0
        /*0168*/ 	.short	0x0100
        /*016a*/ 	.byte	0x08
	.zero		1


	//   ....[18]....
        /*016c*/ 	.word	0x00000390
        /*0170*/ 	.word	0x000000ff
        /*0174*/ 	.word	0x00036048
        /*0178*/ 	.short	0x0100
        /*017a*/ 	.byte	0x08
	.zero		1


	//   ....[19]....
        /*017c*/ 	.word	0x000003a0
        /*0180*/ 	.word	0x000000ff
        /*0184*/ 	.word	0x000360d8
        /*0188*/ 	.short	0x0100
        /*018a*/ 	.byte	0x08
	.zero		1


	//   ....[20]....
        /*018c*/ 	.word	0x000003b0
        /*0190*/ 	.word	0x000000ff
        /*0194*/ 	.word	0x00036050
        /*0198*/ 	.short	0x0100
        /*019a*/ 	.byte	0x08
	.zero		1


	//   ....[21]....
        /*019c*/ 	.word	0x000003c0
        /*01a0*/ 	.word	0x000000ff
        /*01a4*/ 	.word	0x000360e0
        /*01a8*/ 	.short	0x0100
        /*01aa*/ 	.byte	0x08
	.zero		1


	//   ....[22]....
        /*01ac*/ 	.word	0x000003d0
        /*01b0*/ 	.word	0x000000ff
        /*01b4*/ 	.word	0x00036058
        /*01b8*/ 	.short	0x0100
        /*01ba*/ 	.byte	0x08
	.zero		1


	//   ....[23]....
        /*01bc*/ 	.word	0x000003e0
        /*01c0*/ 	.word	0x000000ff
        /*01c4*/ 	.word	0x000360e8
        /*01c8*/ 	.short	0x0100
        /*01ca*/ 	.byte	0x08
	.zero		1


	//   ....[24]....
        /*01cc*/ 	.word	0x000003f0
        /*01d0*/ 	.word	0x000000ff
        /*01d4*/ 	.word	0x00036060
        /*01d8*/ 	.short	0x0100
        /*01da*/ 	.byte	0x08
	.zero		1


	//   ....[25]....
        /*01dc*/ 	.word	0x00000400
        /*01e0*/ 	.word	0x000000ff
        /*01e4*/ 	.word	0x000360f0
        /*01e8*/ 	.short	0x0100
        /*01ea*/ 	.byte	0x08
	.zero		1


	//   ....[26]....
        /*01ec*/ 	.word	0x00000410
        /*01f0*/ 	.word	0x000000ff
        /*01f4*/ 	.word	0x00036068
        /*01f8*/ 	.short	0x0100
        /*01fa*/ 	.byte	0x08
	.zero		1


	//   ....[27]....
        /*01fc*/ 	.word	0x00000420
        /*0200*/ 	.word	0x000000ff
        /*0204*/ 	.word	0x000360f8
        /*0208*/ 	.short	0x0100
        /*020a*/ 	.byte	0x08
	.zero		1


	//   ....[28]....
        /*020c*/ 	.word	0x00000430
        /*0210*/ 	.word	0x000000ff
        /*0214*/ 	.word	0x00036070
        /*0218*/ 	.short	0x0100
        /*021a*/ 	.byte	0x08
	.zero		1


	//   ....[29]....
        /*021c*/ 	.word	0x00000440
        /*0220*/ 	.word	0x000000ff
        /*0224*/ 	.word	0x00036100
        /*0228*/ 	.short	0x0100
        /*022a*/ 	.byte	0x08
	.zero		1


	//   ....[30]....
        /*022c*/ 	.word	0x00000450
        /*0230*/ 	.word	0x000000ff
        /*0234*/ 	.word	0x00036078
        /*0238*/ 	.short	0x0100
        /*023a*/ 	.byte	0x08
	.zero		1


	//   ....[31]....
        /*023c*/ 	.word	0x00000460
        /*0240*/ 	.word	0x000000ff
        /*0244*/ 	.word	0x00036108
        /*0248*/ 	.short	0x0100
        /*024a*/ 	.byte	0x08
	.zero		1


	//   ....[32]....
        /*024c*/ 	.word	0x00000470
        /*0250*/ 	.word	0x000000ff
        /*0254*/ 	.word	0x00036080
        /*0258*/ 	.short	0x0100
        /*025a*/ 	.byte	0x08
	.zero		1


	//   ....[33]....
        /*025c*/ 	.word	0x00000480
        /*0260*/ 	.word	0x000000ff
        /*0264*/ 	.word	0x00036110
        /*0268*/ 	.short	0x0100
        /*026a*/ 	.byte	0x08
	.zero		1


	//   ....[34]....
        /*026c*/ 	.word	0x00000490
        /*0270*/ 	.word	0x000000ff
        /*0274*/ 	.word	0x00036088
        /*0278*/ 	.short	0x0100
        /*027a*/ 	.byte	0x08
	.zero		1


	//   ....[35]....
        /*027c*/ 	.word	0x000004a0
        /*0280*/ 	.word	0x000000ff
        /*0284*/ 	.word	0x00036118
        /*0288*/ 	.short	0x0100
        /*028a*/ 	.byte	0x08
	.zero		1


	//   ....[36]....
        /*028c*/ 	.word	0x00000b50
        /*0290*/ 	.word	0x00000005
        /*0294*/ 	.word	0x00036000
        /*0298*/ 	.short	0x010a
        /*029a*/ 	.byte	0x3f
	.zero		1


	//   ....[37]....
        /*029c*/ 	.word	0x00000ed0
        /*02a0*/ 	.word	0x00000006
        /*02a4*/ 	.word	0x00036000
        /*02a8*/ 	.short	0x010a
        /*02aa*/ 	.byte	0x3f
	.zero		1


	//   ....[38]....
        /*02ac*/ 	.word	0x000010d0
        /*02b0*/ 	.word	0x000000ff
        /*02b4*/ 	.word	0x00000000
        /*02b8*/ 	.short	0x0101
        /*02ba*/ 	.byte	0x06
	.zero		1


	//   ....[39]....
        /*02bc*/ 	.word	0x000012c0
        /*02c0*/ 	.word	0x00000003
        /*02c4*/ 	.word	0x00000000
        /*02c8*/ 	.short	0x0101
        /*02ca*/ 	.byte	0x3f
	.zero		1


	//   ....[40]....
        /*02cc*/ 	.word	0x000060c0
        /*02d0*/ 	.word	0x0000000c
        /*02d4*/ 	.word	0x00036090
        /*02d8*/ 	.short	0x010a
        /*02da*/ 	.byte	0x3f
	.zero		1


	//   ....[41]....
        /*02dc*/ 	.word	0x00006770
        /*02e0*/ 	.word	0x00000004
        /*02e4*/ 	.word	0x00000000
        /*02e8*/ 	.short	0x010a
        /*02ea*/ 	.byte	0x3f
	.zero		1


	//   ....[42]....
        /*02ec*/ 	.word	0x00006820
        /*02f0*/ 	.word	0x00000002
        /*02f4*/ 	.word	0x00000000
        /*02f8*/ 	.short	0x010a
        /*02fa*/ 	.byte	0x3f
	.zero		1


	//   ....[43]....
        /*02fc*/ 	.word	0x000068d0
        /*0300*/ 	.word	0x00000002
        /*0304*/ 	.word	0x00000000
        /*0308*/ 	.short	0x010a
        /*030a*/ 	.byte	0x3f
	.zero		1


	//   ....[44]....
        /*030c*/ 	.word	0x00006980
        /*0310*/ 	.word	0x00000002
        /*0314*/ 	.word	0x00000000
        /*0318*/ 	.short	0x010a
        /*031a*/ 	.byte	0x3f
	.zero		1


	//   ....[45]....
        /*031c*/ 	.word	0x00006a30
        /*0320*/ 	.word	0x00000002
        /*0324*/ 	.word	0x00000000
        /*0328*/ 	.short	0x010a
        /*032a*/ 	.byte	0x3f
	.zero		1


	//   ....[46]....
        /*032c*/ 	.word	0x00006ae0
        /*0330*/ 	.word	0x00000002
        /*0334*/ 	.word	0x00000000
        /*0338*/ 	.short	0x010a
        /*033a*/ 	.byte	0x3f
	.zero		1


	//   ....[47]....
        /*033c*/ 	.word	0x00006b90
        /*0340*/ 	.word	0x00000002
        /*0344*/ 	.word	0x00000000
        /*0348*/ 	.short	0x010a
        /*034a*/ 	.byte	0x3f
	.zero		1


	//   ....[48]....
        /*034c*/ 	.word	0x00006c40
        /*0350*/ 	.word	0x00000002
        /*0354*/ 	.word	0x00000000
        /*0358*/ 	.short	0x010a
        /*035a*/ 	.byte	0x3f
	.zero		1


	//   ....[49]....
        /*035c*/ 	.word	0x00006cf0
        /*0360*/ 	.word	0x00000002
        /*0364*/ 	.word	0x00000000
        /*0368*/ 	.short	0x010a
        /*036a*/ 	.byte	0x3f
	.zero		1


	//   ....[50]....
        /*036c*/ 	.word	0x00006da0
        /*0370*/ 	.word	0x00000002
        /*0374*/ 	.word	0x00000000
        /*0378*/ 	.short	0x010a
        /*037a*/ 	.byte	0x3f
	.zero		1


	//   ....[51]....
        /*037c*/ 	.word	0x00006e50
        /*0380*/ 	.word	0x00000002
        /*0384*/ 	.word	0x00000000
        /*0388*/ 	.short	0x010a
        /*038a*/ 	.byte	0x3f
	.zero		1


	//   ....[52]....
        /*038c*/ 	.word	0x00006f00
        /*0390*/ 	.word	0x00000002
        /*0394*/ 	.word	0x00000000
        /*0398*/ 	.short	0x010a
        /*039a*/ 	.byte	0x3f
	.zero		1


	//   ....[53]....
        /*039c*/ 	.word	0x00006fb0
        /*03a0*/ 	.word	0x00000002
        /*03a4*/ 	.word	0x00000000
        /*03a8*/ 	.short	0x010a
        /*03aa*/ 	.byte	0x3f
	.zero		1


	//   ....[54]....
        /*03ac*/ 	.word	0x00007060
        /*03b0*/ 	.word	0x00000002
        /*03b4*/ 	.word	0x00000000
        /*03b8*/ 	.short	0x010a
        /*03ba*/ 	.byte	0x3f
	.zero		1


	//   ....[55]....
        /*03bc*/ 	.word	0x00007110
        /*03c0*/ 	.word	0x00000002
        /*03c4*/ 	.word	0x00000000
        /*03c8*/ 	.short	0x010a
        /*03ca*/ 	.byte	0x3f
	.zero		1


	//   ....[56]....
        /*03cc*/ 	.word	0x000071c0
        /*03d0*/ 	.word	0x00000002
        /*03d4*/ 	.word	0x00000000
        /*03d8*/ 	.short	0x010a
        /*03da*/ 	.byte	0x3f
	.zero		1


	//   ....[57]....
        /*03dc*/ 	.word	0x00007270
        /*03e0*/ 	.word	0x00000002
        /*03e4*/ 	.word	0x00000000
        /*03e8*/ 	.short	0x010a
        /*03ea*/ 	.byte	0x3f
	.zero		1


	//   ....[58]....
        /*03ec*/ 	.word	0x00007320
        /*03f0*/ 	.word	0x00000003
        /*03f4*/ 	.word	0x00000000
        /*03f8*/ 	.short	0x010a
        /*03fa*/ 	.byte	0x3f
	.zero		1


	//----- nvinfo : EIATTR_NUM_MBARRIERS
	.align		4
.L_26:
        /*03fc*/ 	.byte	0x03, 0x38
        /*03fe*/ 	.short	0x0024


	//----- nvinfo : EIATTR_EXIT_INSTR_OFFSETS
	.align		4
        /*0400*/ 	.byte	0x04, 0x1c
        /*0402*/ 	.short	(.L_28 - .L_27)


	//   ....[0]....
.L_27:
        /*0404*/ 	.word	0x00000880


	//   ....[1]....
        /*0408*/ 	.word	0x00001410


	//   ....[2]....
        /*040c*/ 	.word	0x000047e0


	//   ....[3]....
        /*0410*/ 	.word	0x00004810


	//   ....[4]....
        /*0414*/ 	.word	0x00005e70


	//   ....[5]....
        /*0418*/ 	.word	0x00005ea0


	//   ....[6]....
        /*041c*/ 	.word	0x00005ec0


	//   ....[7]....
        /*0420*/ 	.word	0x00006660


	//   ....[8]....
        /*0424*/ 	.word	0x00007350


	//----- nvinfo : EIATTR_MAX_THREADS
	.align		4
.L_28:
        /*0428*/ 	.byte	0x04, 0x05
        /*042a*/ 	.short	(.L_30 - .L_29)
.L_29:
        /*042c*/ 	.word	0x00000100
        /*0430*/ 	.word	0x00000001
        /*0434*/ 	.word	0x00000001


	//----- nvinfo : EIATTR_CRS_STACK_SIZE
	.align		4
.L_30:
        /*0438*/ 	.byte	0x04, 0x1e
        /*043a*/ 	.short	(.L_32 - .L_31)
.L_31:
        /*043c*/ 	.word	0x00000000


	//----- nvinfo : EIATTR_CBANK_PARAM_SIZE
	.align		4
.L_32:
        /*0440*/ 	.byte	0x03, 0x19
        /*0442*/ 	.short	0x03f0


	//----- nvinfo : EIATTR_PARAM_CBANK
	.align		4
        /*0444*/ 	.byte	0x04, 0x0a
        /*0446*/ 	.short	(.L_34 - .L_33)
	.align		4
.L_33:
        /*0448*/ 	.word	index@(.nv.constant0._ZN7cutlass13device_kernelINS_4conv6kernel13ConvUniversalINS1_16ConvProblemShapeILNS1_8OperatorE0ELi2EEENS1_10collective14CollectiveConvINS1_46MainloopSm90TmaGmmaWarpSpecializedImplicitGemmILS5_0ELi18ELi2EN4cute5tupleIJNSA_1CILi1EEESD_SD_EEENS1_36KernelImplicitTmaWarpSpecializedSm90ELi1EEENSB_IJNSC_ILi128EEENSC_ILi64EEENSB_IJNSC_ILi32EEEEEEEEENS_10bfloat16_tESM_NSA_8TiledMMAINSA_8MMA_AtomIJNSA_4SM904GMMA27MMA_64x64x16_F32BF16BF16_SSILNSQ_5MajorE0ELSS_0ELNSQ_7ScaleInE1ELST_1EEEEEENSA_6LayoutISE_NSB_IJNSC_ILi0EEESX_SX_EEEEENSB_IJNSA_10UnderscoreES10_S10_EEEEENS7_6detail26Sm90ImplicitGemmTileTraitsINSA_20SM90_TMA_LOAD_IM2COLENSA_14ComposedLayoutINSA_7SwizzleILi2ELi4ELi3EEENSA_18smem_ptr_flag_bitsILi16EEENSW_INSB_IJNSB_IJNSC_ILi8EEENSC_ILi16EEEEEENSB_IJSJ_SD_EEENSB_IJSD_NSC_ILi18EEEEEEEEENSB_IJNSB_IJSJ_NSC_ILi256EEEEEENSB_IJSD_SX_EEENSB_IJSX_NSC_ILi4096EEEEEEEEEEEEEvEENS14_INSA_13SM90_TMA_LOADENS16_IS18_S1A_NSW_INSB_IJNSB_IJS1B_S1B_EEES1E_S1G_EEENSB_IJS1J_S1K_NSB_IJSX_NSC_ILi2048EEEEEEEEEEEEEvEEEENS_8epilogue10collective6detail29Sm90TmaWarpSpecializedAdapterINS22_15DefaultEpilogueISM_NSB_IJNSB_IJlllEEESD_SX_EEES27_NS21_6thread17LinearCombinationISM_Li1EffLNS28_9ScaleType4KindE0ELNS_15FloatRoundStyleE2ESM_EENS_4gemm15EpilogueDefaultEEEEEvvEEEEvNT_6ParamsE)
        /*044c*/ 	.short	0x0210
        /*044e*/ 	.short	0x03f0


	//----- nvinfo : EIATTR_SW_WAR
	.align		4
.L_34:
        /*0450*/ 	.byte	0x04, 0x36
        /*0452*/ 	.short	(.L_36 - .L_35)
.L_35:
        /*0454*/ 	.word	0x00000008
.L_36:


//--------------------- .nv.callgraph             --------------------------
	.section	.nv.callgraph,"",@"SHT_CUDA_CALLGRAPH"
	.align	4
	.sectionentsize	8
	.align		4
        /*0000*/ 	.word	0x00000000
	.align		4
        /*0004*/ 	.word	0xffffffff
	.align		4
        /*0008*/ 	.word	0x00000000
	.align		4
        /*000c*/ 	.word	0xfffffffe
	.align		4
        /*0010*/ 	.word	0x00000000
	.align		4
        /*0014*/ 	.word	0xfffffffd
	.align		4
        /*0018*/ 	.word	0x00000000
	.align		4
        /*001c*/ 	.word	0xfffffffc


//--------------------- .nv.constant4             --------------------------
	.section	.nv.constant4,"a",@progbits
	.align	8
	.align		8
.nv.constant4:
        /*0000*/ 	.dword	_ZN39_INTERNAL_897b6ca0_4_k_cu_0e4abbc4_25264cuda3std3__45__cpo5beginE
	.align		8
        /*0008*/ 	.dword	_ZN39_INTERNAL_897b6ca0_4_k_cu_0e4abbc4_25264cuda3std3__45__cpo3endE
	.align		8
        /*0010*/ 	.dword	_ZN39_INTERNAL_897b6ca0_4_k_cu_0e4abbc4_25264cuda3std3__45__cpo6cbeginE
	.align		8
        /*0018*/ 	.dword	_ZN39_INTERNAL_897b6ca0_4_k_cu_0e4abbc4_25264cuda3std3__45__cpo4cendE
	.align		8
        /*0020*/ 	.dword	_ZN39_INTERNAL_897b6ca0_4_k_cu_0e4abbc4_25264cuda3std3__441_GLOBAL__N__897b6ca0_4_k_cu_0e4abbc4_25266ignoreE
	.align		8
        /*0028*/ 	.dword	_ZN39_INTERNAL_897b6ca0_4_k_cu_0e4abbc4_25264cuda3std3__419piecewise_constructE
	.align		8
        /*0030*/ 	.dword	_ZN39_INTERNAL_897b6ca0_4_k_cu_0e4abbc4_25264cuda3std3__48in_placeE
	.align		8
        /*0038*/ 	.dword	_ZN39_INTERNAL_897b6ca0_4_k_cu_0e4abbc4_25264cuda3std6ranges3__45__cpo4swapE
	.align		8
        /*0040*/ 	.dword	_ZN39_INTERNAL_897b6ca0_4_k_cu_0e4abbc4_25264cuda3std6ranges3__45__cpo9iter_moveE
	.align		8
        /*0048*/ 	.dword	_ZN39_INTERNAL_897b6ca0_4_k_cu_0e4abbc4_25264cute7productE
	.align		8
        /*0050*/ 	.dword	_ZN39_INTERNAL_897b6ca0_4_k_cu_0e4abbc4_25264cute1_E


//--------------------- .text._ZN7cutlass13device_kernelINS_4conv6kernel13ConvUniversalINS1_16ConvProblemShapeILNS1_8OperatorE0ELi2EEENS1_10collective14CollectiveConvINS1_46MainloopSm90TmaGmmaWarpSpecializedImplicitGemmILS5_0ELi18ELi2EN4cute5tupleIJNSA_1CILi1EEESD_SD_EEENS1_36KernelImplicitTmaWarpSpecializedSm90ELi1EEENSB_IJNSC_ILi128EEENSC_ILi64EEENSB_IJNSC_ILi32EEEEEEEEENS_10bfloat16_tESM_NSA_8TiledMMAINSA_8MMA_AtomIJNSA_4SM904GMMA27MMA_64x64x16_F32BF16BF16_SSILNSQ_5MajorE0ELSS_0ELNSQ_7ScaleInE1ELST_1EEEEEENSA_6LayoutISE_NSB_IJNSC_ILi0EEESX_SX_EEEEENSB_IJNSA_10UnderscoreES10_S10_EEEEENS7_6detail26Sm90ImplicitGemmTileTraitsINSA_20SM90_TMA_LOAD_IM2COLENSA_14ComposedLayoutINSA_7SwizzleILi2ELi4ELi3EEENSA_18smem_ptr_flag_bitsILi16EEENSW_INSB_IJNSB_IJNSC_ILi8EEENSC_ILi16EEEEEENSB_IJSJ_SD_EEENSB_IJSD_NSC_ILi18EEEEEEEEENSB_IJNSB_IJSJ_NSC_ILi256EEEEEENSB_IJSD_SX_EEENSB_IJSX_NSC_ILi4096EEEEEEEEEEEEEvEENS14_INSA_13SM90_TMA_LOADENS16_IS18_S1A_NSW_INSB_IJNSB_IJS1B_S1B_EEES1E_S1G_EEENSB_IJS1J_S1K_NSB_IJSX_NSC_ILi2048EEEEEEEEEEEEEvEEEENS_8epilogue10collective6detail29Sm90TmaWarpSpecializedAdapterINS22_15DefaultEpilogueISM_NSB_IJNSB_IJlllEEESD_SX_EEES27_NS21_6thread17LinearCombinationISM_Li1EffLNS28_9ScaleType4KindE0ELNS_15FloatRoundStyleE2ESM_EENS_4gemm15EpilogueDefaultEEEEEvvEEEEvNT_6ParamsE --------------------------
	.section	.text._ZN7cutlass13device_kernelINS_4conv6kernel13ConvUniversalINS1_16ConvProblemShapeILNS1_8OperatorE0ELi2EEENS1_10collective14CollectiveConvINS1_46MainloopSm90TmaGmmaWarpSpecializedImplicitGemmILS5_0ELi18ELi2EN4cute5tupleIJNSA_1CILi1EEESD_SD_EEENS1_36KernelImplicitTmaWarpSpecializedSm90ELi1EEENSB_IJNSC_ILi128EEENSC_ILi64EEENSB_IJNSC_ILi32EEEEEEEEENS_10bfloat16_tESM_NSA_8TiledMMAINSA_8MMA_AtomIJNSA_4SM904GMMA27MMA_64x64x16_F32BF16BF16_SSILNSQ_5MajorE0ELSS_0ELNSQ_7ScaleInE1ELST_1EEEEEENSA_6LayoutISE_NSB_IJNSC_ILi0EEESX_SX_EEEEENSB_IJNSA_10UnderscoreES10_S10_EEEEENS7_6detail26Sm90ImplicitGemmTileTraitsINSA_20SM90_TMA_LOAD_IM2COLENSA_14ComposedLayoutINSA_7SwizzleILi2ELi4ELi3EEENSA_18smem_ptr_flag_bitsILi16EEENSW_INSB_IJNSB_IJNSC_ILi8EEENSC_ILi16EEEEEENSB_IJSJ_SD_EEENSB_IJSD_NSC_ILi18EEEEEEEEENSB_IJNSB_IJSJ_NSC_ILi256EEEEEENSB_IJSD_SX_EEENSB_IJSX_NSC_ILi4096EEEEEEEEEEEEEvEENS14_INSA_13SM90_TMA_LOADENS16_IS18_S1A_NSW_INSB_IJNSB_IJS1B_S1B_EEES1E_S1G_EEENSB_IJS1J_S1K_NSB_IJSX_NSC_ILi2048EEEEEEEEEEEEEvEEEENS_8epilogue10collective6detail29Sm90TmaWarpSpecializedAdapterINS22_15DefaultEpilogueISM_NSB_IJNSB_IJlllEEESD_SX_EEES27_NS21_6thread17LinearCombinationISM_Li1EffLNS28_9ScaleType4KindE0ELNS_15FloatRoundStyleE2ESM_EENS_4gemm15EpilogueDefaultEEEEEvvEEEEvNT_6ParamsE,"ax",@progbits
	.align	128
.text._ZN7cutlass13device_kernelINS_4conv6kernel13ConvUniversalINS1_16ConvProblemShapeILNS1_8OperatorE0ELi2EEENS1_10collective14CollectiveConvINS1_46MainloopSm90TmaGmmaWarpSpecializedImplicitGemmILS5_0ELi18ELi2EN4cute5tupleIJNSA_1CILi1EEESD_SD_EEENS1_36KernelImplicitTmaWarpSpecializedSm90ELi1EEENSB_IJNSC_ILi128EEENSC_ILi64EEENSB_IJNSC_ILi32EEEEEEEEENS_10bfloat16_tESM_NSA_8TiledMMAINSA_8MMA_AtomIJNSA_4SM904GMMA27MMA_64x64x16_F32BF16BF16_SSILNSQ_5MajorE0ELSS_0ELNSQ_7ScaleInE1ELST_1EEEEEENSA_6LayoutISE_NSB_IJNSC_ILi0EEESX_SX_EEEEENSB_IJNSA_10UnderscoreES10_S10_EEEEENS7_6detail26Sm90ImplicitGemmTileTraitsINSA_20SM90_TMA_LOAD_IM2COLENSA_14ComposedLayoutINSA_7SwizzleILi2ELi4ELi3EEENSA_18smem_ptr_flag_bitsILi16EEENSW_INSB_IJNSB_IJNSC_ILi8EEENSC_ILi16EEEEEENSB_IJSJ_SD_EEENSB_IJSD_NSC_ILi18EEEEEEEEENSB_IJNSB_IJSJ_NSC_ILi256EEEEEENSB_IJSD_SX_EEENSB_IJSX_NSC_ILi4096EEEEEEEEEEEEEvEENS14_INSA_13SM90_TMA_LOADENS16_IS18_S1A_NSW_INSB_IJNSB_IJS1B_S1B_EEES1E_S1G_EEENSB_IJS1J_S1K_NSB_IJSX_NSC_ILi2048EEEEEEEEEEEEEvEEEENS_8epilogue10collective6detail29Sm90TmaWarpSpecializedAdapterINS22_15DefaultEpilogueISM_NSB_IJNSB_IJlllEEESD_SX_EEES27_NS21_6thread17LinearCombinationISM_Li1EffLNS28_9ScaleType4KindE0ELNS_15FloatRoundStyleE2ESM_EENS_4gemm15EpilogueDefaultEEEEEvvEEEEvNT_6ParamsE:
        .type           _ZN7cutlass13device_kernelINS_4conv6kernel13ConvUniversalINS1_16ConvProblemShapeILNS1_8OperatorE0ELi2EEENS1_10collective14CollectiveConvINS1_46MainloopSm90TmaGmmaWarpSpecializedImplicitGemmILS5_0ELi18ELi2EN4cute5tupleIJNSA_1CILi1EEESD_SD_EEENS1_36KernelImplicitTmaWarpSpecializedSm90ELi1EEENSB_IJNSC_ILi128EEENSC_ILi64EEENSB_IJNSC_ILi32EEEEEEEEENS_10bfloat16_tESM_NSA_8TiledMMAINSA_8MMA_AtomIJNSA_4SM904GMMA27MMA_64x64x16_F32BF16BF16_SSILNSQ_5MajorE0ELSS_0ELNSQ_7ScaleInE1ELST_1EEEEEENSA_6LayoutISE_NSB_IJNSC_ILi0EEESX_SX_EEEEENSB_IJNSA_10UnderscoreES10_S10_EEEEENS7_6detail26Sm90ImplicitGemmTileTraitsINSA_20SM90_TMA_LOAD_IM2COLENSA_14ComposedLayoutINSA_7SwizzleILi2ELi4ELi3EEENSA_18smem_ptr_flag_bitsILi16EEENSW_INSB_IJNSB_IJNSC_ILi8EEENSC_ILi16EEEEEENSB_IJSJ_SD_EEENSB_IJSD_NSC_ILi18EEEEEEEEENSB_IJNSB_IJSJ_NSC_ILi256EEEEEENSB_IJSD_SX_EEENSB_IJSX_NSC_ILi4096EEEEEEEEEEEEEvEENS14_INSA_13SM90_TMA_LOADENS16_IS18_S1A_NSW_INSB_IJNSB_IJS1B_S1B_EEES1E_S1G_EEENSB_IJS1J_S1K_NSB_IJSX_NSC_ILi2048EEEEEEEEEEEEEvEEEENS_8epilogue10collective6detail29Sm90TmaWarpSpecializedAdapterINS22_15DefaultEpilogueISM_NSB_IJNSB_IJlllEEESD_SX_EEES27_NS21_6thread17LinearCombinationISM_Li1EffLNS28_9ScaleType4KindE0ELNS_15FloatRoundStyleE2ESM_EENS_4gemm15EpilogueDefaultEEEEEvvEEEEvNT_6ParamsE,@function
        .size           _ZN7cutlass13device_kernelINS_4conv6kernel13ConvUniversalINS1_16ConvProblemShapeILNS1_8OperatorE0ELi2EEENS1_10collective14CollectiveConvINS1_46MainloopSm90TmaGmmaWarpSpecializedImplicitGemmILS5_0ELi18ELi2EN4cute5tupleIJNSA_1CILi1EEESD_SD_EEENS1_36KernelImplicitTmaWarpSpecializedSm90ELi1EEENSB_IJNSC_ILi128EEENSC_ILi64EEENSB_IJNSC_ILi32EEEEEEEEENS_10bfloat16_tESM_NSA_8TiledMMAINSA_8MMA_AtomIJNSA_4SM904GMMA27MMA_64x64x16_F32BF16BF16_SSILNSQ_5MajorE0ELSS_0ELNSQ_7ScaleInE1ELST_1EEEEEENSA_6LayoutISE_NSB_IJNSC_ILi0EEESX_SX_EEEEENSB_IJNSA_10UnderscoreES10_S10_EEEEENS7_6detail26Sm90ImplicitGemmTileTraitsINSA_20SM90_TMA_LOAD_IM2COLENSA_14ComposedLayoutINSA_7SwizzleILi2ELi4ELi3EEENSA_18smem_ptr_flag_bitsILi16EEENSW_INSB_IJNSB_IJNSC_ILi8EEENSC_ILi16EEEEEENSB_IJSJ_SD_EEENSB_IJSD_NSC_ILi18EEEEEEEEENSB_IJNSB_IJSJ_NSC_ILi256EEEEEENSB_IJSD_SX_EEENSB_IJSX_NSC_ILi4096EEEEEEEEEEEEEvEENS14_INSA_13SM90_TMA_LOADENS16_IS18_S1A_NSW_INSB_IJNSB_IJS1B_S1B_EEES1E_S1G_EEENSB_IJS1J_S1K_NSB_IJSX_NSC_ILi2048EEEEEEEEEEEEEvEEEENS_8epilogue10collective6detail29Sm90TmaWarpSpecializedAdapterINS22_15DefaultEpilogueISM_NSB_IJNSB_IJlllEEESD_SX_EEES27_NS21_6thread17LinearCombinationISM_Li1EffLNS28_9ScaleType4KindE0ELNS_15FloatRoundStyleE2ESM_EENS_4gemm15EpilogueDefaultEEEEEvvEEEEvNT_6ParamsE,(.L_x_170 - _ZN7cutlass13device_kernelINS_4conv6kernel13ConvUniversalINS1_16ConvProblemShapeILNS1_8OperatorE0ELi2EEENS1_10collective14CollectiveConvINS1_46MainloopSm90TmaGmmaWarpSpecializedImplicitGemmILS5_0ELi18ELi2EN4cute5tupleIJNSA_1CILi1EEESD_SD_EEENS1_36KernelImplicitTmaWarpSpecializedSm90ELi1EEENSB_IJNSC_ILi128EEENSC_ILi64EEENSB_IJNSC_ILi32EEEEEEEEENS_10bfloat16_tESM_NSA_8TiledMMAINSA_8MMA_AtomIJNSA_4SM904GMMA27MMA_64x64x16_F32BF16BF16_SSILNSQ_5MajorE0ELSS_0ELNSQ_7ScaleInE1ELST_1EEEEEENSA_6LayoutISE_NSB_IJNSC_ILi0EEESX_SX_EEEEENSB_IJNSA_10UnderscoreES10_S10_EEEEENS7_6detail26Sm90ImplicitGemmTileTraitsINSA_20SM90_TMA_LOAD_IM2COLENSA_14ComposedLayoutINSA_7SwizzleILi2ELi4ELi3EEENSA_18smem_ptr_flag_bitsILi16EEENSW_INSB_IJNSB_IJNSC_ILi8EEENSC_ILi16EEEEEENSB_IJSJ_SD_EEENSB_IJSD_NSC_ILi18EEEEEEEEENSB_IJNSB_IJSJ_NSC_ILi256EEEEEENSB_IJSD_SX_EEENSB_IJSX_NSC_ILi4096EEEEEEEEEEEEEvEENS14_INSA_13SM90_TMA_LOADENS16_IS18_S1A_NSW_INSB_IJNSB_IJS1B_S1B_EEES1E_S1G_EEENSB_IJS1J_S1K_NSB_IJSX_NSC_ILi2048EEEEEEEEEEEEEvEEEENS_8epilogue10collective6detail29Sm90TmaWarpSpecializedAdapterINS22_15DefaultEpilogueISM_NSB_IJNSB_IJlllEEESD_SX_EEES27_NS21_6thread17LinearCombinationISM_Li1EffLNS28_9ScaleType4KindE0ELNS_15FloatRoundStyleE2ESM_EENS_4gemm15EpilogueDefaultEEEEEvvEEEEvNT_6ParamsE)
        .other          _ZN7cutlass13device_kernelINS_4conv6kernel13ConvUniversalINS1_16ConvProblemShapeILNS1_8OperatorE0ELi2EEENS1_10collective14CollectiveConvINS1_46MainloopSm90TmaGmmaWarpSpecializedImplicitGemmILS5_0ELi18ELi2EN4cute5tupleIJNSA_1CILi1EEESD_SD_EEENS1_36KernelImplicitTmaWarpSpecializedSm90ELi1EEENSB_IJNSC_ILi128EEENSC_ILi64EEENSB_IJNSC_ILi32EEEEEEEEENS_10bfloat16_tESM_NSA_8TiledMMAINSA_8MMA_AtomIJNSA_4SM904GMMA27MMA_64x64x16_F32BF16BF16_SSILNSQ_5MajorE0ELSS_0ELNSQ_7ScaleInE1ELST_1EEEEEENSA_6LayoutISE_NSB_IJNSC_ILi0EEESX_SX_EEEEENSB_IJNSA_10UnderscoreES10_S10_EEEEENS7_6detail26Sm90ImplicitGemmTileTraitsINSA_20SM90_TMA_LOAD_IM2COLENSA_14ComposedLayoutINSA_7SwizzleILi2ELi4ELi3EEENSA_18smem_ptr_flag_bitsILi16EEENSW_INSB_IJNSB_IJNSC_ILi8EEENSC_ILi16EEEEEENSB_IJSJ_SD_EEENSB_IJSD_NSC_ILi18EEEEEEEEENSB_IJNSB_IJSJ_NSC_ILi256EEEEEENSB_IJSD_SX_EEENSB_IJSX_NSC_ILi4096EEEEEEEEEEEEEvEENS14_INSA_13SM90_TMA_LOADENS16_IS18_S1A_NSW_INSB_IJNSB_IJS1B_S1B_EEES1E_S1G_EEENSB_IJS1J_S1K_NSB_IJSX_NSC_ILi2048EEEEEEEEEEEEEvEEEENS_8epilogue10collective6detail29Sm90TmaWarpSpecializedAdapterINS22_15DefaultEpilogueISM_NSB_IJNSB_IJlllEEESD_SX_EEES27_NS21_6thread17LinearCombinationISM_Li1EffLNS28_9ScaleType4KindE0ELNS_15FloatRoundStyleE2ESM_EENS_4gemm15EpilogueDefaultEEEEEvvEEEEvNT_6ParamsE,@"STO_CUDA_ENTRY STV_DEFAULT"
_ZN7cutlass13device_kernelINS_4conv6kernel13ConvUniversalINS1_16ConvProblemShapeILNS1_8OperatorE0ELi2EEENS1_10collective14CollectiveConvINS1_46MainloopSm90TmaGmmaWarpSpecializedImplicitGemmILS5_0ELi18ELi2EN4cute5tupleIJNSA_1CILi1EEESD_SD_EEENS1_36KernelImplicitTmaWarpSpecializedSm90ELi1EEENSB_IJNSC_ILi128EEENSC_ILi64EEENSB_IJNSC_ILi32EEEEEEEEENS_10bfloat16_tESM_NSA_8TiledMMAINSA_8MMA_AtomIJNSA_4SM904GMMA27MMA_64x64x16_F32BF16BF16_SSILNSQ_5MajorE0ELSS_0ELNSQ_7ScaleInE1ELST_1EEEEEENSA_6LayoutISE_NSB_IJNSC_ILi0EEESX_SX_EEEEENSB_IJNSA_10UnderscoreES10_S10_EEEEENS7_6detail26Sm90ImplicitGemmTileTraitsINSA_20SM90_TMA_LOAD_IM2COLENSA_14ComposedLayoutINSA_7SwizzleILi2ELi4ELi3EEENSA_18smem_ptr_flag_bitsILi16EEENSW_INSB_IJNSB_IJNSC_ILi8EEENSC_ILi16EEEEEENSB_IJSJ_SD_EEENSB_IJSD_NSC_ILi18EEEEEEEEENSB_IJNSB_IJSJ_NSC_ILi256EEEEEENSB_IJSD_SX_EEENSB_IJSX_NSC_ILi4096EEEEEEEEEEEEEvEENS14_INSA_13SM90_TMA_LOADENS16_IS18_S1A_NSW_INSB_IJNSB_IJS1B_S1B_EEES1E_S1G_EEENSB_IJS1J_S1K_NSB_IJSX_NSC_ILi2048EEEEEEEEEEEEEvEEEENS_8epilogue10collective6detail29Sm90TmaWarpSpecializedAdapterINS22_15DefaultEpilogueISM_NSB_IJNSB_IJlllEEESD_SX_EEES27_NS21_6thread17LinearCombinationISM_Li1EffLNS28_9ScaleType4KindE0ELNS_15FloatRoundStyleE2ESM_EENS_4gemm15EpilogueDefaultEEEEEvvEEEEvNT_6ParamsE:
[----:B------:R-:W-:Y:S01]  /*0000*/  LDC R1, c[0x0][0x28] ;  /* 0x00000a00ff017b82 */ /* 0x000fe20000000800 */
[----:B------:R-:W0:Y:S01]  /*0010*/  S2R R8, SR_TID.X ;  /* 0x0000000000087919 */ /* 0x000e220000002100 */
[----:B------:R-:W-:Y:S01]  /*0020*/  ELECT P0, URZ, PT ;  /* 0x00000000003f782f */ /* 0x000fe20003800000 */
[----:B------:R-:W-:Y:S01]  /*0030*/  BSSY B0, `(.L_x_0) ;  /* 0x000000f000007945 */ /* 0x000fe20003800000 */
[--C-:B0-----:R-:W-:Y:S02]  /*0040*/  SHF.R.U32.HI R0, RZ, 0x5, R8.reuse ;  /* 0x00000005ff007819 */ /* 0x101fe40000011608 */
[----:B------:R-:W-:-:S03]  /*0050*/  SHF.R.U32.HI R3, RZ, 0x7, R8 ;  /* 0x00000007ff037819 */ /* 0x000fc60000011608 */
[----:B------:R-:W0:Y:S04]  /*0060*/  SHFL.IDX PT, R2, R0, RZ, 0x1f ;  /* 0x00001fff00027589 */ /* 0x000e2800000e0000 */
[----:B------:R1:W2:Y:S01]  /*0070*/  SHFL.IDX PT, R7, R3, RZ, 0x1f ;  /* 0x00001fff03077589 */ /* 0x0002a200000e0000 */
[----:B0-----:R-:W-:-:S13]  /*0080*/  ISETP.NE.OR P0, PT, R2, RZ, !P0 ;  /* 0x000000ff0200720c */ /* 0x001fda0004705670 */
[----:B-12---:R-:W-:Y:S05]  /*0090*/  @P0 BRA `(.L_x_1) ;  /* 0x0000000000200947 */ /* 0x006fea0003800000 */
[----:B------:R-:W-:Y:S02]  /*00a0*/  ULDC.64 UR4, c[0x0][0x198] ;  /* 0x0000660000047ab9 */ /* 0x000fe40000000a00 */
[----:B------:R-:W-:Y:S02]  /*00b0*/  UIADD3 UR6, UP0, UR4, 0xf0, URZ ;  /* 0x000000f004067890 */ /* 0x000fe4000ff1e03f */
[----:B------:R-:W-:Y:S02]  /*00c0*/  UIADD3 UR4, UP1, UR4, 0x1f0, URZ ;  /* 0x000001f004047890 */ /* 0x000fe4000ff3e03f */
[----:B------:R-:W-:Y:S02]  /*00d0*/  UIADD3.X UR7, URZ, UR5, URZ, UP0, !UPT ;  /* 0x000000053f077290 */ /* 0x000fe400087fe43f */
[----:B------:R-:W-:-:S07]  /*00e0*/  UIADD3.X UR5, URZ, UR5, URZ, UP1, !UPT ;  /* 0x000000053f057290 */ /* 0x000fce0008ffe43f */
[----:B------:R0:W-:Y:S02]  /*00f0*/  UTMACCTL.PF [UR6] ;  /* 0x00000000060079b9 */ /* 0x0001e40008040000 */
[----:B------:R0:W-:Y:S02]  /*0100*/  UTMACCTL.PF [UR4] ;  /* 0x00000000040079b9 */ /* 0x0001e40008040000 */
[----:B0-----:R-:W-:Y:S01]  /*0110*/  NOP ;  /* 0x0000000000007918 */ /* 0x001fe20000000000 */
.L_x_1:
[----:B------:R-:W-:Y:S05]  /*0120*/  BSYNC B0 ;  /* 0x0000000000007941 */ /* 0x000fea0003800000 */
.L_x_0:
[----:B------:R-:W0:Y:S01]  /*0130*/  SHFL.IDX PT, R0, R0, RZ, 0x1f ;  /* 0x00001fff00007589 */ /* 0x000e2200000e0000 */
[----:B------:R-:W-:-:S04]  /*0140*/  SHF.R.S32.HI R3, RZ, 0x1f, R2 ;  /* 0x0000001fff037819 */ /* 0x000fc80000011402 */
[----:B------:R-:W-:Y:S02]  /*0150*/  LEA.HI R3, R3, R2, RZ, 0x2 ;  /* 0x0000000203037211 */ /* 0x000fe400078f10ff */
[----:B0-----:R-:W-:-:S13]  /*0160*/  ISETP.NE.AND P0, PT, R0, RZ, PT ;  /* 0x000000ff0000720c */ /* 0x001fda0003f05270 */
[----:B------:R-:W-:Y:S05]  /*0170*/  @P0 BRA `(.L_x_2) ;  /* 0x0000000000d40947 */ /* 0x000fea0003800000 */
[----:B------:R-:W-:Y:S01]  /*0180*/  ELECT P0, URZ, PT ;  /* 0x00000000003f782f */ /* 0x000fe20003800000 */
[----:B------:R-:W-:-:S12]  /*0190*/  BSSY B0, `(.L_x_2) ;  /* 0x0000033000007945 */ /* 0x000fd80003800000 */
[----:B------:R-:W-:Y:S05]  /*01a0*/  @!P0 BRA `(.L_x_3) ;  /* 0x0000000000c48947 */ /* 0x000fea0003800000 */
[----:B------:R-:W0:Y:S01]  /*01b0*/  S2UR UR8, SR_CgaCtaId ;  /* 0x00000000000879c3 */ /* 0x000e220000008800 */
[----:B------:R-:W-:Y:S01]  /*01c0*/  UMOV UR4, 0x400 ;  /* 0x0000040000047882 */ /* 0x000fe20000000000 */
[----:B------:R-:W-:Y:S01]  /*01d0*/  UMOV UR5, 0x1 ;  /* 0x0000000100057882 */ /* 0x000fe20000000000 */
[----:B------:R-:W-:Y:S02]  /*01e0*/  UMOV UR6, 0x80 ;  /* 0x0000008000067882 */ /* 0x000fe40000000000 */
[----:B------:R-:W-:-:S04]  /*01f0*/  UIADD3 UR6, -UR6, 0x100000, URZ ;  /* 0x0010000006067890 */ /* 0x000fc8000fffe13f */
[----:B------:R-:W-:Y:S02]  /*0200*/  USHF.L.U32 UR7, UR6, 0xb, URZ ;  /* 0x0000000b06077899 */ /* 0x000fe4000800063f */
[----:B------:R-:W-:Y:S02]  /*0210*/  USHF.L.U32 UR6, UR6, 0x1, URZ ;  /* 0x0000000106067899 */ /* 0x000fe4000800063f */
[----:B0-----:R-:W-:Y:S02]  /*0220*/  ULEA UR8, UR8, UR4, 0x18 ;  /* 0x0000000408087291 */ /* 0x001fe4000f8ec03f */
[----:B------:R-:W-:-:S04]  /*0230*/  UIADD3 UR4, -UR5, 0x100000, URZ ;  /* 0x0010000005047890 */ /* 0x000fc8000fffe13f */
[----:B------:R-:W-:Y:S02]  /*0240*/  USHF.L.U32 UR5, UR4, 0xb, URZ ;  /* 0x0000000b04057899 */ /* 0x000fe4000800063f */
[----:B------:R-:W-:Y:S01]  /*0250*/  USHF.L.U32 UR4, UR4, 0x1, URZ ;  /* 0x0000000104047899 */ /* 0x000fe2000800063f */
[----:B------:R-:W0:Y:S11]  /*0260*/  FENCE.VIEW.ASYNC.S ;  /* 0x00000000000073c6 */ /* 0x000e360000000000 */
[----:B0-----:R0:W1:Y:S01]  /*0270*/  SYNCS.EXCH.64 URZ, [UR8+0x36000], UR4 ;  /* 0x03600004083f75b2 */ /* 0x0010620008000100 */
[----:B------:R0:W2:Y:S01]  /*0280*/  SYNCS.EXCH.64 URZ, [UR8+0x36090], UR6 ;  /* 0x03609006083f75b2 */ /* 0x0000a20008000100 */
[----:B------:R0:W3:Y:S01]  /*0290*/  SYNCS.EXCH.64 URZ, [UR8+0x36008], UR4 ;  /* 0x03600804083f75b2 */ /* 0x0000e20008000100 */
[----:B------:R0:W4:Y:S01]  /*02a0*/  SYNCS.EXCH.64 URZ, [UR8+0x36098], UR6 ;  /* 0x03609806083f75b2 */ /* 0x0001220008000100 */
[----:B------:R0:W0:Y:S01]  /*02b0*/  SYNCS.EXCH.64 URZ, [UR8+0x36010], UR4 ;  /* 0x03601004083f75b2 */ /* 0x0000220008000100 */
        /* <DEDUP_REMOVED lines=31> */
[----:B-1234-:R-:W-:Y:S01]  /*04b0*/  NOP ;  /* 0x0000000000007918 */ /* 0x01efe20000000000 */
.L_x_3:
[----:B0-----:R-:W-:Y:S05]  /*04c0*/  BSYNC B0 ;  /* 0x0000000000007941 */ /* 0x001fea0003800000 */
.L_x_2:
[----:B------:R-:W-:Y:S01]  /*04d0*/  ULDC.64 UR4, c[0x0][0x598] ;  /* 0x0001660000047ab9 */ /* 0x000fe20000000a00 */
[----:B------:R-:W-:Y:S01]  /*04e0*/  LOP3.LUT R3, R3, 0xfffffffc, RZ, 0xc0, !PT ;  /* 0xfffffffc03037812 */ /* 0x000fe200078ec0ff */
[----:B------:R-:W-:Y:S01]  /*04f0*/  NOP ;  /* 0x0000000000007918 */ /* 0x000fe20000000000 */
[----:B------:R-:W-:Y:S01]  /*0500*/  ISETP.NE.U32.AND P0, PT, RZ, UR4, PT ;  /* 0x00000004ff007c0c */ /* 0x000fe2000bf05070 */
[----:B------:R-:W-:Y:S01]  /*0510*/  NOP ;  /* 0x0000000000007918 */ /* 0x000fe20000000000 */
[----:B------:R-:W-:Y:S01]  /*0520*/  BAR.SYNC.DEFER_BLOCKING 0x0 ;  /* 0x0000000000007b1d */ /* 0x000fe20000010000 */
[----:B------:R-:W-:Y:S01]  /*0530*/  IMAD.IADD R6, R2, 0x1, -R3 ;  /* 0x0000000102067824 */ /* 0x000fe200078e0a03 */
[----:B------:R-:W-:Y:S02]  /*0540*/  ISETP.NE.AND.EX P0, PT, RZ, UR5, PT, P0 ;  /* 0x00000005ff007c0c */ /* 0x000fe4000bf05300 */
[C---:B------:R-:W-:Y:S02]  /*0550*/  ISETP.NE.AND P2, PT, R7.reuse, 0x1, PT ;  /* 0x000000010700780c */ /* 0x040fe40003f45270 */
[----:B------:R-:W-:Y:S01]  /*0560*/  LOP3.LUT P1, RZ, R7, R6, RZ, 0xfc, !PT ;  /* 0x0000000607ff7212 */ /* 0x000fe2000782fcff */
[----:B------:R-:W-:-:S03]  /*0570*/  ULDC.64 UR12, c[0x0][0x208] ;  /* 0x00008200000c7ab9 */ /* 0x000fc60000000a00 */
[----:B------:R-:W-:-:S04]  /*0580*/  SEL R2, RZ, 0x1, P1 ;  /* 0x00000001ff027807 */ /* 0x000fc80000800000 */
[----:B------:R-:W-:Y:S01]  /*0590*/  SEL R2, R2, 0x2, P2 ;  /* 0x0000000202027807 */ /* 0x000fe20001000000 */
[----:B------:R-:W-:Y:S06]  /*05a0*/  @!P0 BRA `(.L_x_4) ;  /* 0x00000000001c8947 */ /* 0x000fec0003800000 */
[----:B------:R-:W0:Y:S02]  /*05b0*/  LDC.64 R4, c[0x0][0x598] ;  /* 0x00016600ff047b82 */ /* 0x000e240000000a00 */
[----:B0-----:R-:W2:Y:S02]  /*05c0*/  LDG.E.64 R4, desc[UR12][R4.64] ;  /* 0x0000000c04047981 */ /* 0x001ea4000c1e1b00 */
[----:B--2---:R-:W-:-:S04]  /*05d0*/  ISETP.NE.U32.AND P0, PT, R4, RZ, PT ;  /* 0x000000ff0400720c */ /* 0x004fc80003f05070 */
[----:B------:R-:W-:-:S13]  /*05e0*/  ISETP.NE.AND.EX P0, PT, R5, RZ, PT, P0 ;  /* 0x000000ff0500720c */ /* 0x000fda0003f05300 */
[----:B------:R-:W-:Y:S05]  /*05f0*/  @!P0 BRA `(.L_x_4) ;  /* 0x0000000000088947 */ /* 0x000fea0003800000 */
[----:B------:R2:W5:Y:S01]  /*0600*/  LD.E R0, desc[UR12][R4.64] ;  /* 0x0000000c04007980 */ /* 0x000562000c101900 */
[----:B------:R-:W-:Y:S05]  /*0610*/  BRA `(.L_x_5) ;  /* 0x0000000000207947 */ /* 0x000fea0003800000 */
.L_x_4:
[----:B------:R-:W-:Y:S02]  /*0620*/  ULDC.64 UR4, c[0x0][0x588] ;  /* 0x0001620000047ab9 */ /* 0x000fe40000000a00 */
[----:B------:R-:W-:-:S04]  /*0630*/  ISETP.NE.U32.AND P0, PT, RZ, UR4, PT ;  /* 0x00000004ff007c0c */ /* 0x000fc8000bf05070 */
[----:B------:R-:W-:-:S13]  /*0640*/  ISETP.NE.AND.EX P0, PT, RZ, UR5, PT, P0 ;  /* 0x00000005ff007c0c */ /* 0x000fda000bf05300 */
[----:B------:R-:W-:Y:S05]  /*0650*/  @!P0 BRA `(.L_x_6) ;  /* 0x00000000000c8947 */ /* 0x000fea0003800000 */
[----:B------:R-:W0:Y:S02]  /*0660*/  LDC.64 R4, c[0x0][0x588] ;  /* 0x00016200ff047b82 */ /* 0x000e240000000a00 */
[----:B0-----:R0:W5:Y:S01]  /*0670*/  LDG.E R0, desc[UR12][R4.64] ;  /* 0x0000000c04007981 */ /* 0x001162000c1e1900 */
[----:B------:R-:W-:Y:S05]  /*0680*/  BRA `(.L_x_5) ;  /* 0x0000000000047947 */ /* 0x000fea0003800000 */
.L_x_6:
[----:B------:R-:W1:Y:S02]  /*0690*/  LDC R0, c[0x0][0x580] ;  /* 0x00016000ff007b82 */ /* 0x000e640000000800 */
.L_x_5:
[----:B------:R-:W-:Y:S02]  /*06a0*/  ULDC.64 UR4, c[0x0][0x5a0] ;  /* 0x0001680000047ab9 */ /* 0x000fe40000000a00 */
[----:B------:R-:W-:-:S04]  /*06b0*/  ISETP.NE.U32.AND P0, PT, RZ, UR4, PT ;  /* 0x00000004ff007c0c */ /* 0x000fc8000bf05070 */
[----:B------:R-:W-:-:S13]  /*06c0*/  ISETP.NE.AND.EX P0, PT, RZ, UR5, PT, P0 ;  /* 0x00000005ff007c0c */ /* 0x000fda000bf05300 */
[----:B------:R-:W-:Y:S05]  /*06d0*/  @!P0 BRA `(.L_x_7) ;  /* 0x00000000001c8947 */ /* 0x000fea0003800000 */
[----:B0-2---:R-:W0:Y:S02]  /*06e0*/  LDC.64 R4, c[0x0][0x5a0] ;  /* 0x00016800ff047b82 */ /* 0x005e240000000a00 */
[----:B0-----:R-:W2:Y:S02]  /*06f0*/  LDG.E.64 R4, desc[UR12][R4.64] ;  /* 0x0000000c04047981 */ /* 0x001ea4000c1e1b00 */
[----:B--2---:R-:W-:-:S04]  /*0700*/  ISETP.NE.U32.AND P0, PT, R4, RZ, PT ;  /* 0x000000ff0400720c */ /* 0x004fc80003f05070 */
[----:B------:R-:W-:-:S13]  /*0710*/  ISETP.NE.AND.EX P0, PT, R5, RZ, PT, P0 ;  /* 0x000000ff0500720c */ /* 0x000fda0003f05300 */
[----:B------:R-:W-:Y:S05]  /*0720*/  @!P0 BRA `(.L_x_7) ;  /* 0x0000000000088947 */ /* 0x000fea0003800000 */
[----:B------:R0:W5:Y:S01]  /*0730*/  LD.E R14, desc[UR12][R4.64] ;  /* 0x0000000c040e7980 */ /* 0x000162000c101900 */
[----:B------:R-:W-:Y:S05]  /*0740*/  BRA `(.L_x_8) ;  /* 0x0000000000207947 */ /* 0x000fea0003800000 */
.L_x_7:
[----:B------:R-:W-:Y:S02]  /*0750*/  ULDC.64 UR4, c[0x0][0x590] ;  /* 0x0001640000047ab9 */ /* 0x000fe40000000a00 */
[----:B------:R-:W-:-:S04]  /*0760*/  ISETP.NE.U32.AND P0, PT, RZ, UR4, PT ;  /* 0x00000004ff007c0c */ /* 0x000fc8000bf05070 */
[----:B------:R-:W-:-:S13]  /*0770*/  ISETP.NE.AND.EX P0, PT, RZ, UR5, PT, P0 ;  /* 0x00000005ff007c0c */ /* 0x000fda000bf05300 */
[----:B------:R-:W-:Y:S05]  /*0780*/  @!P0 BRA `(.L_x_9) ;  /* 0x00000000000c8947 */ /* 0x000fea0003800000 */
[----:B------:R-:W3:Y:S02]  /*0790*/  LDC.64 R14, c[0x0][0x590] ;  /* 0x00016400ff0e7b82 */ /* 0x000ee40000000a00 */
[----:B---3--:R4:W5:Y:S01]  /*07a0*/  LDG.E R14, desc[UR12][R14.64] ;  /* 0x0000000c0e0e7981 */ /* 0x008962000c1e1900 */
[----:B------:R-:W-:Y:S05]  /*07b0*/  BRA `(.L_x_8) ;  /* 0x0000000000047947 */ /* 0x000fea0003800000 */
.L_x_9:
[----:B------:R-:W3:Y:S02]  /*07c0*/  LDC R14, c[0x0][0x584] ;  /* 0x00016100ff0e7b82 */ /* 0x000ee40000000800 */
.L_x_8:
[----:B------:R-:W1:Y:S01]  /*07d0*/  LDC R3, c[0x0][0x3c4] ;  /* 0x0000f100ff037b82 */ /* 0x000e620000000800 */
[----:B------:R-:W-:-:S07]  /*07e0*/  ISETP.NE.AND P0, PT, R7, RZ, PT ;  /* 0x000000ff0700720c */ /* 0x000fce0003f05270 */
[----:B------:R-:W4:Y:S01]  /*07f0*/  LDC.64 R10, c[0x0][0x3c8] ;  /* 0x0000f200ff0a7b82 */ /* 0x000f220000000a00 */
[----:B-1----:R-:W-:-:S05]  /*0800*/  VIADD R3, R3, 0x1f ;  /* 0x0000001f03037836 */ /* 0x002fca0000000000 */
[----:B0-2---:R-:W-:-:S04]  /*0810*/  SHF.R.S32.HI R4, RZ, 0x1f, R3 ;  /* 0x0000001fff047819 */ /* 0x005fc80000011403 */
[----:B------:R-:W-:-:S04]  /*0820*/  LEA.HI R4, R4, R3, RZ, 0x5 ;  /* 0x0000000304047211 */ /* 0x000fc800078f28ff */
[----:B------:R-:W-:-:S05]  /*0830*/  SHF.R.S32.HI R5, RZ, 0x5, R4 ;  /* 0x00000005ff057819 */ /* 0x000fca0000011404 */
[----:B----4-:R-:W-:-:S04]  /*0840*/  IMAD R4, R5, R10, RZ ;  /* 0x0000000a05047224 */ /* 0x010fc800078e02ff */
[----:B------:R-:W-:Y:S01]  /*0850*/  IMAD R3, R4, R11, RZ ;  /* 0x0000000b04037224 */ /* 0x000fe200078e02ff */
[----:B------:R-:W-:Y:S06]  /*0860*/  @!P0 BRA `(.L_x_10) ;  /* 0x0000005400908947 */ /* 0x000fec0003800000 */
[----:B------:R-:W-:-:S13]  /*0870*/  ISETP.NE.AND P0, PT, R7, 0x1, PT ;  /* 0x000000010700780c */ /* 0x000fda0003f05270 */
[----:B------:R-:W-:Y:S05]  /*0880*/  @P0 EXIT ;  /* 0x000000000000094d */ /* 0x000fea0003800000 */
[----:B------:R-:W-:Y:S01]  /*0890*/  ISETP.GE.AND P0, PT, R3, 0x1, PT ;  /* 0x000000010300780c */ /* 0x000fe20003f06270 */
[----:B------:R-:W-:Y:S01]  /*08a0*/  UMOV UR4, URZ ;  /* 0x0000003f00047c82 */ /* 0x000fe20008000000 */
[----:B------:R-:W-:Y:S02]  /*08b0*/  CS2R R54, SRZ ;  /* 0x0000000000367805 */ /* 0x000fe4000001ff00 */
[----:B------:R-:W-:Y:S02]  /*08c0*/  CS2R R56, SRZ ;  /* 0x0000000000387805 */ /* 0x000fe4000001ff00 */
[----:B------:R-:W-:Y:S02]  /*08d0*/  CS2R R58, SRZ ;  /* 0x00000000003a7805 */ /* 0x000fe4000001ff00 */
[----:B------:R-:W-:Y:S02]  /*08e0*/  CS2R R60, SRZ ;  /* 0x00000000003c7805 */ /* 0x000fe4000001ff00 */
[----:B------:R-:W-:-:S02]  /*08f0*/  CS2R R62, SRZ ;  /* 0x00000000003e7805 */ /* 0x000fc4000001ff00 */
[----:B------:R-:W-:Y:S02]  /*0900*/  CS2R R64, SRZ ;  /* 0x0000000000407805 */ /* 0x000fe4000001ff00 */
        /* <DEDUP_REMOVED lines=25> */
[----:B------:R-:W-:Y:S01]  /*0aa0*/  CS2R R52, SRZ ;  /* 0x0000000000347805 */ /* 0x000fe2000001ff00 */
[----:B------:R-:W-:Y:S06]  /*0ab0*/  @!P0 BRA `(.L_x_11) ;  /* 0x0000000000a08947 */ /* 0x000fec0003800000 */
[----:B------:R-:W-:-:S04]  /*0ac0*/  LOP3.LUT R4, R2, 0x1, RZ, 0xfc, !PT ;  /* 0x0000000102047812 */ /* 0x000fc800078efcff */
[----:B------:R-:W-:-:S13]  /*0ad0*/  ISETP.NE.AND P1, PT, R4, 0x3, PT ;  /* 0x000000030400780c */ /* 0x000fda0003f25270 */
[----:B------:R-:W-:Y:S05]  /*0ae0*/  @!P1 BRA `(.L_x_12) ;  /* 0x0000000000049947 */ /* 0x000fea0003800000 */
[----:B------:R-:W-:Y:S01]  /*0af0*/  BPT.TRAP 0x1 ;  /* 0x000000040000795c */ /* 0x000fe20000300000 */
.L_x_12:
[----:B------:R-:W0:Y:S01]  /*0b00*/  S2UR UR5, SR_CgaCtaId ;  /* 0x00000000000579c3 */ /* 0x000e220000008800 */
[----:B------:R-:W-:Y:S01]  /*0b10*/  SHF.L.U32 R4, RZ, 0x1f, RZ ;  /* 0x0000001fff047819 */ /* 0x000fe200000006ff */
[----:B------:R-:W-:Y:S02]  /*0b20*/  UMOV UR4, 0x400 ;  /* 0x0000040000047882 */ /* 0x000fe40000000000 */
[----:B0-----:R-:W-:-:S12]  /*0b30*/  ULEA UR4, UR5, UR4, 0x18 ;  /* 0x0000000405047291 */ /* 0x001fd8000f8ec03f */
.L_x_13:
[----:B0-----:R-:W-:-:S04]  /*0b40*/  IMAD.U32 R5, RZ, RZ, UR4 ;  /* 0x00000004ff057e24 */ /* 0x001fc8000f8e00ff */
[----:B------:R0:W1:Y:S03]  /*0b50*/  SYNCS.PHASECHK.TRANS64.TRYWAIT P1, [R5+URZ+0x36000], R4 ;  /* 0x03600004050075a7 */ /* 0x000066000802017f */
[----:B-1----:R-:W-:Y:S05]  /*0b60*/  @!P1 NANOSLEEP.SYNCS 0x989680 ;  /* 0x009896800000995d */ /* 0x002fea0003900000 */
[----:B------:R-:W1:Y:S02]  /*0b70*/  @!P1 SYNCS.PHASECHK.TRANS64 P1, [R5+URZ+0x36000], R4 ;  /* 0x03600004050095a7 */ /* 0x000e64000802007f */
[----:B-1----:R-:W-:Y:S05]  /*0b80*/  @!P1 BRA `(.L_x_13) ;  /* 0xfffffffc00ec9947 */ /* 0x002fea000383ffff */
[----:B------:R-:W-:Y:S01]  /*0b90*/  UIADD3 UR5, UR4, 0x24000, URZ ;  /* 0x0002400004057890 */ /* 0x000fe2000fffe03f */
[----:B------:R-:W-:Y:S01]  /*0ba0*/  WARPGROUP.ARRIVE ;  /* 0x00000000000079c5 */ /* 0x000fe20000000000 */
[----:B------:R-:W-:Y:S02]  /*0bb0*/  USHF.R.U32.HI UR4, URZ, 0x4, UR4 ;  /* 0x000000043f047899 */ /* 0x000fe40008011604 */
[----:B------:R-:W-:Y:S02]  /*0bc0*/  USHF.R.U32.HI UR5, URZ, 0x4, UR5 ;  /* 0x000000043f057899 */ /* 0x000fe40008011605 */
[----:B------:R-:W-:Y:S02]  /*0bd0*/  ULOP3.LUT UR4, UR4, 0x3fff, URZ, 0xc0, !UPT ;  /* 0x00003fff04047892 */ /* 0x000fe4000f8ec03f */
[----:B------:R-:W-:Y:S02]  /*0be0*/  ULOP3.LUT UR5, UR5, 0x3fff, URZ, 0xc0, !UPT ;  /* 0x00003fff05057892 */ /* 0x000fe4000f8ec03f */
[----:B------:R-:W-:-:S02]  /*0bf0*/  ULOP3.LUT UR9, UR4, 0x10000, URZ, 0xfc, !UPT ;  /* 0x0001000004097892 */ /* 0x000fc4000f8efc3f */
[----:B------:R-:W-:Y:S02]  /*0c00*/  ULOP3.LUT UR10, UR5, 0x10000, URZ, 0xfc, !UPT ;  /* 0x00010000050a7892 */ /* 0x000fe4000f8efc3f */
[----:B------:R-:W-:Y:S01]  /*0c10*/  UIADD3 UR8, UR9, 0x100, URZ ;  /* 0x0000010009087890 */ /* 0x000fe2000fffe03f */
[----:B------:R-:W-:Y:S02]  /*0c20*/  UMOV UR5, 0x80000020 ;  /* 0x8000002000057882 */ /* 0x000fe40000000000 */
[----:B------:R-:W-:Y:S01]  /*0c30*/  UMOV UR4, UR9 ;  /* 0x0000000900047c82 */ /* 0x000fe20008000000 */
[----:B------:R-:W-:Y:S01]  /*0c40*/  UMOV UR7, 0x80000020 ;  /* 0x8000002000077882 */ /* 0x000fe20000000000 */
[----:B------:R-:W-:Y:S02]  /*0c50*/  UMOV UR6, UR10 ;  /* 0x0000000a00067c82 */ /* 0x000fe40008000000 */
[----:B------:R-:W-:Y:S01]  /*0c60*/  HGMMA.64x64x16.F32.BF16 R56, gdesc[UR4], RZ, !UPT ;  /* 0x00e00000043879f0 */ /* 0x000fe2000c7018ff */
[----:B------:R-:W-:Y:S01]  /*0c70*/  UMOV UR4, UR8 ;  /* 0x0000000800047c82 */ /* 0x000fe20008000000 */
[----:B------:R-:W-:Y:S01]  /*0c80*/  UMOV UR5, 0x80000020 ;  /* 0x8000002000057882 */ /* 0x000fe20000000000 */
[----:B------:R-:W-:Y:S01]  /*0c90*/  UIADD3 UR8, UR9, 0x102, URZ ;  /* 0x0000010209087890 */ /* 0x000fe2000fffe03f */
[----:B------:R-:W-:Y:S01]  /*0ca0*/  HGMMA.64x64x16.F32.BF16 R24, gdesc[UR4], RZ, !UPT ;  /* 0x00e00000041879f0 */ /* 0x000fe2000c7018ff */
[----:B------:R-:W-:-:S02]  /*0cb0*/  UIADD3 UR4, UR9, 0x2, URZ ;  /* 0x0000000209047890 */ /* 0x000fc4000fffe03f */
[----:B------:R-:W-:Y:S01]  /*0cc0*/  UIADD3 UR6, UR10, 0x2, URZ ;  /* 0x000000020a067890 */ /* 0x000fe2000fffe03f */
[----:B------:R-:W-:Y:S01]  /*0cd0*/  UMOV UR5, 0x80000020 ;  /* 0x8000002000057882 */ /* 0x000fe20000000000 */
[----:B------:R-:W-:-:S07]  /*0ce0*/  UMOV UR7, 0x80000020 ;  /* 0x8000002000077882 */ /* 0x000fce0000000000 */
[----:B------:R-:W-:Y:S01]  /*0cf0*/  HGMMA.64x64x16.F32.BF16 R56, gdesc[UR4], R56 ;  /* 0x00e00000043879f0 */ /* 0x000fe20008701838 */
[----:B------:R-:W-:Y:S01]  /*0d00*/  UMOV UR4, UR8 ;  /* 0x0000000800047c82 */ /* 0x000fe20008000000 */
[----:B------:R-:W-:Y:S02]  /*0d10*/  UMOV UR5, 0x80000020 ;  /* 0x8000002000057882 */ /* 0x000fe40000000000 */
[----:B------:R-:W-:Y:S01]  /*0d20*/  HGMMA.64x64x16.F32.BF16 R24, gdesc[UR4], R24, gsb0 ;  /* 0x00e00000041879f0 */ /* 0x000fe20008001818 */
[----:B------:R-:W-:-:S05]  /*0d30*/  UMOV UR4, 0x1 ;  /* 0x0000000100047882 */ /* 0x000fca0000000000 */
.L_x_11:
[----:B0-----:R-:W-:-:S05]  /*0d40*/  VIMNMX R4, R3, 0x1, PT ;  /* 0x0000000103047848 */ /* 0x001fca0003fe0100 */
[----:B------:R-:W-:-:S05]  /*0d50*/  IMAD.IADD R3, R3, 0x1, -R4 ;  /* 0x0000000103037824 */ /* 0x000fca00078e0a04 */
[----:B------:R-:W-:-:S13]  /*0d60*/  ISETP.GE.AND P1, PT, R3, 0x1, PT ;  /* 0x000000010300780c */ /* 0x000fda0003f26270 */
[----:B------:R-:W-:Y:S05]  /*0d70*/  @!P1 BRA `(.L_x_14) ;  /* 0x0000000400109947 */ /* 0x000fea0003800000 */
[----:B------:R-:W0:Y:S01]  /*0d80*/  S2UR UR6, SR_CgaCtaId ;  /* 0x00000000000679c3 */ /* 0x000e220000008800 */
[----:B------:R-:W-:Y:S01]  /*0d90*/  UMOV UR5, 0x400 ;  /* 0x0000040000057882 */ /* 0x000fe20000000000 */
[----:B------:R-:W-:Y:S01]  /*0da0*/  LOP3.LUT R8, R2, 0x1, RZ, 0xfc, !PT ;  /* 0x0000000102087812 */ /* 0x000fe200078efcff */
[----:B------:R-:W-:Y:S01]  /*0db0*/  IMAD.MOV.U32 R7, RZ, RZ, RZ ;  /* 0x000000ffff077224 */ /* 0x000fe200078e00ff */
[----:B------:R-:W-:Y:S01]  /*0dc0*/  UISETP.NE.U32.AND UP0, UPT, UR4, URZ, UPT ;  /* 0x0000003f0400728c */ /* 0x000fe2000bf05070 */
[----:B------:R-:W-:Y:S01]  /*0dd0*/  IMAD.MOV.U32 R4, RZ, RZ, R3 ;  /* 0x000000ffff047224 */ /* 0x000fe200078e0003 */
[----:B0-----:R-:W-:-:S04]  /*0de0*/  ULEA UR15, UR6, UR5, 0x18 ;  /* 0x00000005060f7291 */ /* 0x001fc8000f8ec03f */
[----:B------:R-:W-:Y:S02]  /*0df0*/  UIADD3 UR6, UR15, 0x24000, URZ ;  /* 0x000240000f067890 */ /* 0x000fe4000fffe03f */
[----:B------:R-:W-:Y:S02]  /*0e00*/  USHF.R.U32.HI UR5, URZ, 0x4, UR15 ;  /* 0x000000043f057899 */ /* 0x000fe4000801160f */
[----:B------:R-:W-:Y:S02]  /*0e10*/  USHF.R.U32.HI UR6, URZ, 0x4, UR6 ;  /* 0x000000043f067899 */ /* 0x000fe40008011606 */
[----:B------:R-:W-:Y:S02]  /*0e20*/  ULOP3.LUT UR5, UR5, 0x3fff, URZ, 0xc0, !UPT ;  /* 0x00003fff05057892 */ /* 0x000fe4000f8ec03f */
[----:B------:R-:W-:Y:S02]  /*0e30*/  ULOP3.LUT UR6, UR6, 0x3fff, URZ, 0xc0, !UPT ;  /* 0x00003fff06067892 */ /* 0x000fe4000f8ec03f */
[----:B------:R-:W-:-:S02]  /*0e40*/  ULOP3.LUT UR16, UR5, 0x10000, URZ, 0xfc, !UPT ;  /* 0x0001000005107892 */ /* 0x000fc4000f8efc3f */
[----:B------:R-:W-:Y:S01]  /*0e50*/  ULOP3.LUT UR17, UR6, 0x10000, URZ, 0xfc, !UPT ;  /* 0x0001000006117892 */ /* 0x000fe2000f8efc3f */
[----:B------:R-:W-:-:S11]  /*0e60*/  UMOV UR5, URZ ;  /* 0x0000003f00057c82 */ /* 0x000fd60008000000 */
.L_x_19:
[----:B------:R-:W-:-:S13]  /*0e70*/  ISETP.NE.AND P2, PT, R8, 0x3, PT ;  /* 0x000000030800780c */ /* 0x000fda0003f45270 */
[----:B0-----:R-:W-:Y:S05]  /*0e80*/  @!P2 BRA `(.L_x_15) ;  /* 0x000000000004a947 */ /* 0x001fea0003800000 */
[----:B------:R-:W-:Y:S01]  /*0e90*/  BPT.TRAP 0x1 ;  /* 0x000000040000795c */ /* 0x000fe20000300000 */
.L_x_15:
[----:B------:R-:W-:Y:S01]  /*0ea0*/  SHF.L.U32 R5, R7, 0x1f, RZ ;  /* 0x0000001f07057819 */ /* 0x000fe200000006ff */
[----:B------:R-:W-:-:S12]  /*0eb0*/  ULEA UR6, UR4, UR15, 0x3 ;  /* 0x0000000f04067291 */ /* 0x000fd8000f8e183f */
.L_x_16:
[----:B0-----:R-:W-:-:S04]  /*0ec0*/  IMAD.U32 R6, RZ, RZ, UR6 ;  /* 0x00000006ff067e24 */ /* 0x001fc8000f8e00ff */
[----:B------:R0:W1:Y:S03]  /*0ed0*/  SYNCS.PHASECHK.TRANS64.TRYWAIT P1, [R6+URZ+0x36000], R5 ;  /* 0x03600005060075a7 */ /* 0x000066000802017f */
[----:B-1----:R-:W-:Y:S05]  /*0ee0*/  @!P1 NANOSLEEP.SYNCS 0x989680 ;  /* 0x009896800000995d */ /* 0x002fea0003900000 */
[----:B------:R-:W1:Y:S02]  /*0ef0*/  @!P1 SYNCS.PHASECHK.TRANS64 P1, [R6+URZ+0x36000], R5 ;  /* 0x03600005060095a7 */ /* 0x000e64000802007f */
[----:B-1----:R-:W-:Y:S05]  /*0f00*/  @!P1 BRA `(.L_x_16) ;  /* 0xfffffffc00ec9947 */ /* 0x002fea000383ffff */
[----:B------:R-:W-:Y:S01]  /*0f10*/  ULEA UR7, UR4, UR16, 0x9 ;  /* 0x0000001004077291 */ /* 0x000fe2000f8e483f */
[----:B------:R-:W-:Y:S01]  /*0f20*/  WARPGROUP.ARRIVE ;  /* 0x00000000000079c5 */ /* 0x000fe20000000000 */
[----:B------:R-:W-:Y:S02]  /*0f30*/  ULEA UR6, UR4, UR17, 0x8 ;  /* 0x0000001104067291 */ /* 0x000fe4000f8e403f */
[----:B------:R-:W-:Y:S01]  /*0f40*/  UIADD3 UR14, UR7, 0x100, URZ ;  /* 0x00000100070e7890 */ /* 0x000fe2000fffe03f */
[----:B------:R-:W-:Y:S02]  /*0f50*/  UMOV UR11, 0x80000020 ;  /* 0x80000020000b7882 */ /* 0x000fe40000000000 */
[----:B------:R-:W-:Y:S01]  /*0f60*/  UMOV UR8, UR7 ;  /* 0x0000000700087c82 */ /* 0x000fe20008000000 */
[----:B------:R-:W-:Y:S01]  /*0f70*/  UMOV UR9, 0x80000020 ;  /* 0x8000002000097882 */ /* 0x000fe20000000000 */
[----:B------:R-:W-:Y:S02]  /*0f80*/  UMOV UR10, UR6 ;  /* 0x00000006000a7c82 */ /* 0x000fe40008000000 */
[----:B------:R-:W-:Y:S01]  /*0f90*/  HGMMA.64x64x16.F32.BF16 R56, gdesc[UR8], R56, UP0 ;  /* 0x00e00000083879f0 */ /* 0x000fe2000bf01838 */
[----:B------:R-:W-:Y:S01]  /*0fa0*/  UMOV UR8, UR14 ;  /* 0x0000000e00087c82 */ /* 0x000fe20008000000 */
[----:B------:R-:W-:-:S02]  /*0fb0*/  UMOV UR9, 0x80000020 ;  /* 0x8000002000097882 */ /* 0x000fc40000000000 */
[----:B------:R-:W-:Y:S01]  /*0fc0*/  HGMMA.64x64x16.F32.BF16 R24, gdesc[UR8], R24, UP0 ;  /* 0x00e00000081879f0 */ /* 0x000fe2000bf01818 */
[----:B------:R-:W-:Y:S02]  /*0fd0*/  UIADD3 UR10, UR6, 0x2, URZ ;  /* 0x00000002060a7890 */ /* 0x000fe4000fffe03f */
[----:B------:R-:W-:Y:S02]  /*0fe0*/  UIADD3 UR8, UR7, 0x2, URZ ;  /* 0x0000000207087890 */ /* 0x000fe4000fffe03f */
[----:B------:R-:W-:Y:S01]  /*0ff0*/  UIADD3 UR7, UR7, 0x102, URZ ;  /* 0x0000010207077890 */ /* 0x000fe2000fffe03f */
[----:B------:R-:W-:Y:S01]  /*1000*/  UMOV UR11, 0x80000020 ;  /* 0x80000020000b7882 */ /* 0x000fe20000000000 */
[----:B------:R-:W-:-:S05]  /*1010*/  UMOV UR9, 0x80000020 ;  /* 0x8000002000097882 */ /* 0x000fca0000000000 */
[----:B------:R-:W-:Y:S01]  /*1020*/  HGMMA.64x64x16.F32.BF16 R56, gdesc[UR8], R56 ;  /* 0x00e00000083879f0 */ /* 0x000fe20008701838 */
[----:B------:R-:W-:Y:S01]  /*1030*/  UMOV UR8, UR7 ;  /* 0x0000000700087c82 */ /* 0x000fe20008000000 */
[----:B------:R-:W-:Y:S02]  /*1040*/  UMOV UR9, 0x80000020 ;  /* 0x8000002000097882 */ /* 0x000fe40000000000 */
[----:B------:R-:W-:Y:S03]  /*1050*/  HGMMA.64x64x16.F32.BF16 R24, gdesc[UR8], R24, gsb0 ;  /* 0x00e00000081879f0 */ /* 0x000fe60008001818 */
[----:B------:R-:W-:Y:S02]  /*1060*/  WARPGROUP.DEPBAR.LE gsb0, 0x1 ;  /* 0x00008000000079c5 */ /* 0x000fe40000010100 */
[----:B------:R-:W-:Y:S05]  /*1070*/  @!P2 BRA `(.L_x_17) ;  /* 0x000000000004a947 */ /* 0x000fea0003800000 */
[----:B------:R-:W-:Y:S01]  /*1080*/  BPT.TRAP 0x1 ;  /* 0x000000040000795c */ /* 0x000fe20000300000 */
.L_x_17:
[----:B------:R-:W-:Y:S01]  /*1090*/  ULEA UR6, UR5, UR15, 0x3 ;  /* 0x0000000f05067291 */ /* 0x000fe2000f8e183f */
[----:B------:R-:W-:-:S03]  /*10a0*/  ISETP.GT.U32.AND P1, PT, R2, 0x1, PT ;  /* 0x000000010200780c */ /* 0x000fc60003f24070 */
[----:B------:R-:W-:-:S04]  /*10b0*/  UIADD3 UR6, UR6, 0x36090, URZ ;  /* 0x0003609006067890 */ /* 0x000fc8000fffe03f */
[----:B------:R-:W-:-:S09]  /*10c0*/  UPRMT UR6, URZ, 0x654, UR6 ;  /* 0x000006543f067896 */ /* 0x000fd20008000006 */
[----:B------:R-:W-:Y:S01]  /*10d0*/  SYNCS.ARRIVE.TRANS64.RED.A1T0 RZ, [UR6], RZ ;  /* 0x000000ffffff79a7 */ /* 0x000fe20008100406 */
[----:B------:R-:W-:Y:S05]  /*10e0*/  @P1 BRA `(.L_x_18) ;  /* 0x0000000000041947 */ /* 0x000fea0003800000 */
[----:B------:R-:W-:Y:S01]  /*10f0*/  BPT.TRAP 0x1 ;  /* 0x000000040000795c */ /* 0x000fe20000300000 */
.L_x_18:
[----:B------:R-:W-:Y:S01]  /*1100*/  UIADD3 UR4, UR4, 0x1, URZ ;  /* 0x0000000104047890 */ /* 0x000fe2000fffe03f */
[C---:B------:R-:W-:Y:S01]  /*1110*/  ISETP.GT.AND P1, PT, R4.reuse, 0x1, PT ;  /* 0x000000010400780c */ /* 0x040fe20003f24270 */
[----:B------:R-:W-:Y:S01]  /*1120*/  UIADD3 UR5, UR5, 0x1, URZ ;  /* 0x0000000105057890 */ /* 0x000fe2000fffe03f */
[----:B------:R-:W-:Y:S01]  /*1130*/  VIADD R4, R4, 0xffffffff ;  /* 0xffffffff04047836 */ /* 0x000fe20000000000 */
[----:B------:R-:W-:Y:S02]  /*1140*/  UISETP.NE.AND UP0, UPT, UR4, 0x12, UPT ;  /* 0x000000120400788c */ /* 0x000fe4000bf05270 */
[----:B------:R-:W-:Y:S02]  /*1150*/  UISETP.NE.AND UP1, UPT, UR5, 0x12, UPT ;  /* 0x000000120500788c */ /* 0x000fe4000bf25270 */
[----:B------:R-:W-:Y:S02]  /*1160*/  USEL UR6, URZ, 0x1, UP0 ;  /* 0x000000013f067887 */ /* 0x000fe40008000000 */
[----:B------:R-:W-:-:S02]  /*1170*/  USEL UR4, UR4, URZ, UP0 ;  /* 0x0000003f04047287 */ /* 0x000fc40008000000 */
[----:B------:R-:W-:Y:S02]  /*1180*/  USEL UR5, UR5, URZ, UP1 ;  /* 0x0000003f05057287 */ /* 0x000fe40008800000 */
[----:B------:R-:W-:Y:S01]  /*1190*/  UPLOP3.LUT UP0, UPT, UPT, UPT, UPT, 0x80, 0x0 ;  /* 0x000000000000789c */ /* 0x000fe20003f0f070 */
[----:B------:R-:W-:Y:S01]  /*11a0*/  LOP3.LUT R7, R7, UR6, RZ, 0x3c, !PT ;  /* 0x0000000607077c12 */ /* 0x000fe2000f8e3cff */
[----:B------:R-:W-:Y:S09]  /*11b0*/  @P1 BRA `(.L_x_19) ;  /* 0xfffffffc002c1947 */ /* 0x000ff2000383ffff */
.L_x_14:
[----:B------:R-:W-:Y:S02]  /*11c0*/  WARPGROUP.DEPBAR.LE gsb0, 0x0 ;  /* 0x00008000000079c5 */ /* 0x000fe40000010000 */
[----:B------:R-:W-:Y:S05]  /*11d0*/  @!P0 BRA `(.L_x_20) ;  /* 0x0000000000448947 */ /* 0x000fea0003800000 */
[----:B------:R-:W-:-:S04]  /*11e0*/  LOP3.LUT R4, R2, 0x1, RZ, 0xfc, !PT ;  /* 0x0000000102047812 */ /* 0x000fc800078efcff */
[----:B------:R-:W-:-:S13]  /*11f0*/  ISETP.NE.AND P0, PT, R4, 0x3, PT ;  /* 0x000000030400780c */ /* 0x000fda0003f05270 */
[----:B------:R-:W-:Y:S05]  /*1200*/  @!P0 BRA `(.L_x_21) ;  /* 0x0000000000048947 */ /* 0x000fea0003800000 */
[----:B------:R-:W-:Y:S01]  /*1210*/  BPT.TRAP 0x1 ;  /* 0x000000040000795c */ /* 0x000fe20000300000 */
.L_x_21:
[----:B0-----:R-:W0:Y:S01]  /*1220*/  S2R R6, SR_CgaCtaId ;  /* 0x0000000000067919 */ /* 0x001e220000008800 */
[----:B------:R-:W-:Y:S01]  /*1230*/  IMAD.WIDE.U32 R4, R3, 0x38e38e39, RZ ;  /* 0x38e38e3903047825 */ /* 0x000fe200078e00ff */
[----:B------:R-:W-:-:S04]  /*1240*/  ISETP.GT.U32.AND P0, PT, R2, 0x1, PT ;  /* 0x000000010200780c */ /* 0x000fc80003f04070 */
[----:B------:R-:W-:Y:S02]  /*1250*/  SHF.R.U32.HI R4, RZ, 0x2, R5 ;  /* 0x00000002ff047819 */ /* 0x000fe40000011605 */
[----:B------:R-:W-:-:S03]  /*1260*/  MOV R5, 0x400 ;  /* 0x0000040000057802 */ /* 0x000fc60000000f00 */
[----:B------:R-:W-:Y:S01]  /*1270*/  IMAD R3, R4, -0x12, R3 ;  /* 0xffffffee04037824 */ /* 0x000fe200078e0203 */
[----:B0-----:R-:W-:-:S05]  /*1280*/  LEA R6, R6, R5, 0x18 ;  /* 0x0000000506067211 */ /* 0x001fca00078ec0ff */
[----:B------:R-:W-:-:S04]  /*1290*/  IMAD R3, R3, 0x8, R6 ;  /* 0x0000000803037824 */ /* 0x000fc800078e0206 */
[----:B------:R-:W-:-:S05]  /*12a0*/  VIADD R3, R3, 0x36090 ;  /* 0x0003609003037836 */ /* 0x000fca0000000000 */
[----:B------:R-:W-:-:S04]  /*12b0*/  PRMT R3, RZ, 0x654, R3 ;  /* 0x00000654ff037816 */ /* 0x000fc80000000003 */
[----:B------:R1:W-:Y:S01]  /*12c0*/  SYNCS.ARRIVE.TRANS64.RED.A1T0 RZ, [R3+URZ], RZ ;  /* 0x000000ff03ff79a7 */ /* 0x0003e2000810043f */
[----:B------:R-:W-:Y:S05]  /*12d0*/  @P0 BRA `(.L_x_20) ;  /* 0x0000000000040947 */ /* 0x000fea0003800000 */
[----:B------:R-:W-:Y:S01]  /*12e0*/  BPT.TRAP 0x1 ;  /* 0x000000040000795c */ /* 0x000fe20000300000 */
.L_x_20:
[----:B-1----:R-:W1:Y:S01]  /*12f0*/  S2R R3, SR_TID.X ;  /* 0x0000000000037919 */ /* 0x002e620000002100 */
[----:B------:R-:W-:Y:S01]  /*1300*/  ULDC.64 UR4, c[0x0][0x280] ;  /* 0x0000a00000047ab9 */ /* 0x000fe20000000a00 */
[----:B0-----:R-:W0:Y:S01]  /*1310*/  S2R R5, SR_CTAID.Y ;  /* 0x0000000000057919 */ /* 0x001e220000002600 */
[----:B------:R-:W2:Y:S01]  /*1320*/  S2R R13, SR_CTAID.X ;  /* 0x00000000000d7919 */ /* 0x000ea20000002500 */
[----:B-1----:R-:W-:-:S04]  /*1330*/  SHF.R.S32.HI R2, RZ, 0x1f, R3 ;  /* 0x0000001fff027819 */ /* 0x002fc80000011403 */
[----:B------:R-:W-:Y:S01]  /*1340*/  LEA.HI R2, R2, R3, RZ, 0x7 ;  /* 0x0000000302027211 */ /* 0x000fe200078f38ff */
[----:B0-----:R-:W-:-:S03]  /*1350*/  IMAD.SHL.U32 R5, R5, 0x40, RZ ;  /* 0x0000004005057824 */ /* 0x001fc600078e00ff */
[----:B------:R-:W-:Y:S01]  /*1360*/  LOP3.LUT R2, R2, 0xffffff80, RZ, 0xc0, !PT ;  /* 0xffffff8002027812 */ /* 0x000fe200078ec0ff */
[----:B--2---:R-:W-:Y:S01]  /*1370*/  IMAD.SHL.U32 R8, R13, 0x80, RZ ;  /* 0x000000800d087824 */ /* 0x004fe200078e00ff */
[----:B------:R-:W-:-:S03]  /*1380*/  ISETP.GE.AND P0, PT, R5, UR5, PT ;  /* 0x0000000505007c0c */ /* 0x000fc6000bf06270 */
[----:B------:R-:W-:Y:S01]  /*1390*/  IMAD.IADD R4, R3, 0x1, -R2 ;  /* 0x0000000103047824 */ /* 0x000fe200078e0a02 */
[----:B------:R-:W-:-:S04]  /*13a0*/  ISETP.GE.OR P0, PT, R8, UR4, P0 ;  /* 0x0000000408007c0c */ /* 0x000fc80008706670 */
[----:B------:R-:W-:-:S04]  /*13b0*/  SHF.R.S32.HI R7, RZ, 0x1f, R4 ;  /* 0x0000001fff077819 */ /* 0x000fc80000011404 */
[----:B------:R-:W-:-:S04]  /*13c0*/  LEA.HI R2, R7, R4, RZ, 0x2 ;  /* 0x0000000407027211 */ /* 0x000fc800078f10ff */
[--C-:B------:R-:W-:Y:S02]  /*13d0*/  SHF.R.S32.HI R16, RZ, 0x2, R2.reuse ;  /* 0x00000002ff107819 */ /* 0x100fe40000011402 */
[----:B------:R-:W-:-:S04]  /*13e0*/  SHF.R.S32.HI R3, RZ, 0x1f, R2 ;  /* 0x0000001fff037819 */ /* 0x000fc80000011402 */
[----:B------:R-:W-:-:S04]  /*13f0*/  LEA.HI R3, R3, R16, RZ, 0x3 ;  /* 0x0000001003037211 */ /* 0x000fc800078f18ff */
[----:B------:R-:W-:Y:S01]  /*1400*/  LOP3.LUT R17, R3, 0xfffffff8, RZ, 0xc0, !PT ;  /* 0xfffffff803117812 */ /* 0x000fe200078ec0ff */
[----:B------:R-:W-:Y:S06]  /*1410*/  @P0 EXIT ;  /* 0x000000000000094d */ /* 0x000fec0003800000 */
[----:B------:R-:W-:Y:S01]  /*1420*/  LOP3.LUT R9, R2, 0x7ffffffc, RZ, 0xc0, !PT ;  /* 0x7ffffffc02097812 */ /* 0x000fe200078ec0ff */
[----:B------:R-:W-:Y:S01]  /*1430*/  IMAD.IADD R16, R16, 0x1, -R17 ;  /* 0x0000000110107824 */ /* 0x000fe200078e0a11 */
[----:B------:R-:W0:Y:S01]  /*1440*/  LDC.64 R2, c[0x0][0x5d0] ;  /* 0x00017400ff027b82 */ /* 0x000e220000000a00 */
[----:B------:R-:W-:Y:S02]  /*1450*/  LEA.HI R7, R7, R4, RZ, 0x5 ;  /* 0x0000000407077211 */ /* 0x000fe400078f28ff */
[----:B------:R-:W-:Y:S01]  /*1460*/  IMAD.IADD R9, R4, 0x1, -R9 ;  /* 0x0000000104097824 */ /* 0x000fe200078e0a09 */
[--C-:B------:R-:W-:Y:S02]  /*1470*/  SHF.R.S32.HI R17, RZ, 0x1f, R16.reuse ;  /* 0x0000001fff117819 */ /* 0x100fe40000011410 */
[----:B------:R-:W-:Y:S01]  /*1480*/  SHF.R.S32.HI R11, RZ, 0x5, R7 ;  /* 0x00000005ff0b7819 */ /* 0x000fe20000011407 */
[----:B------:R-:W-:Y:S01]  /*1490*/  IMAD.SHL.U32 R4, R9, 0x2, RZ ;  /* 0x0000000209047824 */ /* 0x000fe200078e00ff */
[----:B---3-5:R-:W-:Y:S01]  /*14a0*/  FSETP.NEU.AND P1, PT, R14, RZ, PT ;  /* 0x000000ff0e00720b */ /* 0x028fe20003f2d000 */
[----:B------:R-:W-:-:S03]  /*14b0*/  IMAD.WIDE R6, R13, 0x80, R16 ;  /* 0x000000800d067825 */ /* 0x000fc600078e0210 */
[----:B------:R-:W-:Y:S01]  /*14c0*/  SHF.R.S32.HI R10, RZ, 0x1f, R4 ;  /* 0x0000001fff0a7819 */ /* 0x000fe20000011404 */
[----:B------:R-:W-:Y:S01]  /*14d0*/  IMAD R13, R11, -0x10, -R8 ;  /* 0xfffffff00b0d7824 */ /* 0x000fe200078e0a08 */
[----:B------:R-:W-:Y:S01]  /*14e0*/  IADD3 R8, P0, R5, R4, RZ ;  /* 0x0000000405087210 */ /* 0x000fe20007f1e0ff */
[----:B------:R-:W-:Y:S01]  /*14f0*/  IMAD.WIDE R6, R11, 0x10, R6 ;  /* 0x000000100b067825 */ /* 0x000fe200078e0206 */
[----:B------:R-:W-:Y:S02]  /*1500*/  IADD3 R15, -R4, UR5, -R5 ;  /* 0x00000005040f7c10 */ /* 0x000fe4000fffe905 */
[----:B------:R-:W-:Y:S02]  /*1510*/  LEA.HI.X.SX32 R9, R5, R10, 0x1, P0 ;  /* 0x0000000a05097211 */ /* 0x000fe400000f0eff */
[----:B------:R-:W-:Y:S02]  /*1520*/  IADD3 R16, R13, UR4, -R16 ;  /* 0x000000040d107c10 */ /* 0x000fe4000fffe810 */
[----:B------:R-:W-:Y:S01]  /*1530*/  ISETP.GT.AND P4, PT, R15, RZ, PT ;  /* 0x000000ff0f00720c */ /* 0x000fe20003f84270 */
[-C--:B0-----:R-:W-:Y:S01]  /*1540*/  IMAD R4, R7, R2.reuse, RZ ;  /* 0x0000000207047224 */ /* 0x081fe200078e02ff */
[----:B------:R-:W-:Y:S01]  /*1550*/  SHF.L.U64.HI R19, R2, 0x3, R3 ;  /* 0x0000000302137819 */ /* 0x000fe20000010203 */
[----:B------:R-:W-:Y:S01]  /*1560*/  IMAD.WIDE.U32 R10, R6, R2, R8 ;  /* 0x00000002060a7225 */ /* 0x000fe200078e0008 */
[----:B------:R-:W-:-:S02]  /*1570*/  P2R R5, PR, RZ, 0x10 ;  /* 0x00000010ff057803 */ /* 0x000fc40000000000 */
[----:B------:R-:W-:Y:S01]  /*1580*/  ISETP.GT.AND P0, PT, R16, RZ, P4 ;  /* 0x000000ff1000720c */ /* 0x000fe20002704270 */
[----:B------:R-:W-:Y:S01]  /*1590*/  IMAD R13, R6, R3, R4 ;  /* 0x00000003060d7224 */ /* 0x000fe200078e0204 */
[C---:B------:R-:W-:Y:S01]  /*15a0*/  SHF.L.U64.HI R18, R2.reuse, 0x6, R3 ;  /* 0x0000000602127819 */ /* 0x040fe20000010203 */
[C---:B------:R-:W-:Y:S02]  /*15b0*/  IMAD.SHL.U32 R20, R2.reuse, 0x8, RZ ;  /* 0x0000000802147824 */ /* 0x040fe400078e00ff */
[----:B------:R-:W-:Y:S02]  /*15c0*/  IMAD.SHL.U32 R17, R2, 0x40, RZ ;  /* 0x0000004002117824 */ /* 0x000fe400078e00ff */
[----:B------:R-:W-:Y:S01]  /*15d0*/  IMAD.IADD R13, R11, 0x1, R13 ;  /* 0x000000010b0d7824 */ /* 0x000fe200078e020d */
[----:B------:R-:W-:Y:S06]  /*15e0*/  @!P1 BRA `(.L_x_22) ;  /* 0x00000030008c9947 */ /* 0x000fec0003800000 */
[----:B------:R-:W-:Y:S01]  /*15f0*/  ULDC.64 UR6, c[0x0][0x5b0] ;  /* 0x00016c0000067ab9 */ /* 0x000fe20000000a00 */
[----:B------:R-:W-:Y:S01]  /*1600*/  ULDC.64 UR8, c[0x0][0x5a8] ;  /* 0x00016a0000087ab9 */ /* 0x000fe20000000a00 */
[----:B------:R-:W-:Y:S01]  /*1610*/  IMAD R21, R7, UR6, RZ ;  /* 0x0000000607157c24 */ /* 0x000fe2000f8e02ff */
[----:B------:R-:W-:Y:S01]  /*1620*/  ULDC.64 UR4, c[0x0][0x5c8] ;  /* 0x0001720000047ab9 */ /* 0x000fe20000000a00 */
[----:B------:R-:W-:-:S04]  /*1630*/  IMAD.WIDE.U32 R2, R6, UR6, R8 ;  /* 0x0000000606027c25 */ /* 0x000fc8000f8e0008 */
[----:B------:R-:W-:Y:S01]  /*1640*/  IMAD R21, R6, UR7, R21 ;  /* 0x0000000706157c24 */ /* 0x000fe2000f8e0215 */
[----:B------:R-:W-:-:S03]  /*1650*/  LEA R4, P1, R2, UR8, 0x1 ;  /* 0x0000000802047c11 */ /* 0x000fc6000f8208ff */
[----:B------:R-:W-:-:S05]  /*1660*/  IMAD.IADD R3, R3, 0x1, R21 ;  /* 0x0000000103037824 */ /* 0x000fca00078e0215 */
[----:B------:R-:W-:-:S05]  /*1670*/  LEA.HI.X R5, R2, UR9, R3, 0x1, P1 ;  /* 0x0000000902057c11 */ /* 0x000fca00088f0c03 */
[----:B------:R-:W2:Y:S01]  /*1680*/  @P0 LDG.E.LTC128B.U16 R22, desc[UR12][R4.64] ;  /* 0x0000000c04160981 */ /* 0x000ea2000c1e1520 */
[----:B------:R-:W-:Y:S01]  /*1690*/  ISETP.GT.AND P3, PT, R15, 0x1, PT ;  /* 0x000000010f00780c */ /* 0x000fe20003f64270 */
[----:B------:R-:W-:Y:S01]  /*16a0*/  BSSY B0, `(.L_x_23) ;  /* 0x000000c000007945 */ /* 0x000fe20003800000 */
[----:B------:R-:W-:Y:S02]  /*16b0*/  LEA R2, P2, R10, UR4, 0x1 ;  /* 0x000000040a027c11 */ /* 0x000fe4000f8408ff */
[----:B------:R-:W-:Y:S01]  /*16c0*/  ISETP.GT.AND P1, PT, R16, RZ, P3 ;  /* 0x000000ff1000720c */ /* 0x000fe20001f24270 */
[----:B--2---:R-:W-:-:S04]  /*16d0*/  IMAD.U32 R3, R22, 0x10000, RZ ;  /* 0x0001000016037824 */ /* 0x004fc800078e00ff */
[----:B------:R-:W-:-:S04]  /*16e0*/  FMUL R3, R3, R14 ;  /* 0x0000000e03037220 */ /* 0x000fc80000400000 */
[----:B------:R-:W-:-:S05]  /*16f0*/  FFMA R3, R56, R0, R3 ;  /* 0x0000000038037223 */ /* 0x000fca0000000003 */
[----:B------:R-:W-:Y:S02]  /*1700*/  F2FP.BF16.F32.PACK_AB R11, RZ, R3 ;  /* 0x00000003ff0b723e */ /* 0x000fe400000010ff */
[----:B------:R-:W-:Y:S02]  /*1710*/  P2R R3, PR, RZ, 0x8 ;  /* 0x00000008ff037803 */ /* 0x000fe40000000000 */
[----:B------:R-:W-:-:S05]  /*1720*/  LEA.HI.X R3, R10, UR5, R13, 0x1, P2 ;  /* 0x000000050a037c11 */ /* 0x000fca00090f0c0d */
[----:B------:R0:W-:Y:S01]  /*1730*/  @P0 STG.E.U16 desc[UR12][R2.64], R11 ;  /* 0x0000000b02000986 */ /* 0x0001e2000c10150c */
[----:B------:R-:W-:Y:S05]  /*1740*/  @!P1 BRA `(.L_x_24) ;  /* 0x0000000000049947 */ /* 0x000fea0003800000 */
[----:B------:R1:W5:Y:S02]  /*1750*/  LDG.E.LTC128B.U16 R22, desc[UR12][R4.64+0x2] ;  /* 0x0000020c04167981 */ /* 0x000364000c1e1520 */
.L_x_24:
[----:B------:R-:W-:Y:S05]  /*1760*/  BSYNC B0 ;  /* 0x0000000000007941 */ /* 0x000fea0003800000 */
.L_x_23:
[----:B------:R-:W-:Y:S01]  /*1770*/  USHF.L.U32 UR4, UR6, 0x3, URZ ;  /* 0x0000000306047899 */ /* 0x000fe2000800063f */
[----:B-----5:R-:W-:Y:S01]  /*1780*/  IMAD.U32 R13, R22, 0x10000, RZ ;  /* 0x00010000160d7824 */ /* 0x020fe200078e00ff */
[----:B------:R-:W-:Y:S01]  /*1790*/  USHF.L.U64.HI UR5, UR6, 0x3, UR7 ;  /* 0x0000000306057899 */ /* 0x000fe20008010207 */
[----:B------:R-:W-:Y:S02]  /*17a0*/  ISETP.GT.AND P0, PT, R16, 0x8, P4 ;  /* 0x000000081000780c */ /* 0x000fe40002704270 */
[----:B------:R-:W-:Y:S01]  /*17b0*/  FMUL R56, R13, R14 ;  /* 0x0000000e0d387220 */ /* 0x000fe20000400000 */
[----:B------:R-:W-:Y:S02]  /*17c0*/  IMAD.U32 R10, RZ, RZ, UR4 ;  /* 0x00000004ff0a7e24 */ /* 0x000fe4000f8e00ff */
[----:B0-----:R-:W-:Y:S02]  /*17d0*/  IMAD.U32 R11, RZ, RZ, UR5 ;  /* 0x00000005ff0b7e24 */ /* 0x001fe4000f8e00ff */
[----:B------:R-:W-:Y:S01]  /*17e0*/  FFMA R56, R57, R0, R56 ;  /* 0x0000000039387223 */ /* 0x000fe20000000038 */
[----:B------:R-:W-:-:S04]  /*17f0*/  IMAD.WIDE.U32 R12, R6, UR6, R10 ;  /* 0x00000006060c7c25 */ /* 0x000fc8000f8e000a */
[----:B------:R-:W-:Y:S02]  /*1800*/  F2FP.BF16.F32.PACK_AB R57, RZ, R56 ;  /* 0x00000038ff39723e */ /* 0x000fe400000010ff */
[----:B------:R-:W-:-:S03]  /*1810*/  IADD3 R23, P2, R8, R12, RZ ;  /* 0x0000000c08177210 */ /* 0x000fc60007f5e0ff */
[----:B------:R0:W-:Y:S01]  /*1820*/  @P1 STG.E.U16 desc[UR12][R2.64+0x2], R57 ;  /* 0x0000023902001986 */ /* 0x0001e2000c10150c */
[----:B------:R-:W-:Y:S02]  /*1830*/  IADD3.X R56, R9, R21, R13, P2, !PT ;  /* 0x0000001509387210 */ /* 0x000fe400017fe40d */
[----:B------:R-:W-:-:S04]  /*1840*/  LEA R12, P2, R23, UR8, 0x1 ;  /* 0x00000008170c7c11 */ /* 0x000fc8000f8408ff */
[----:B------:R-:W-:-:S05]  /*1850*/  LEA.HI.X R13, R23, UR9, R56, 0x1, P2 ;  /* 0x00000009170d7c11 */ /* 0x000fca00090f0c38 */
[----:B------:R-:W2:Y:S01]  /*1860*/  @P0 LDG.E.LTC128B.U16 R22, desc[UR12][R12.64] ;  /* 0x0000000c0c160981 */ /* 0x000ea2000c1e1520 */
[C---:B------:R-:W-:Y:S01]  /*1870*/  IMAD.SHL.U32 R23, R20.reuse, 0x2, RZ ;  /* 0x0000000214177824 */ /* 0x040fe200078e00ff */
[----:B------:R-:W-:Y:S01]  /*1880*/  SHF.L.U64.HI R19, R20, 0x1, R19 ;  /* 0x0000000114137819 */ /* 0x000fe20000010213 */
[----:B------:R-:W-:Y:S01]  /*1890*/  BSSY B0, `(.L_x_25) ;  /* 0x000000b000007945 */ /* 0x000fe20003800000 */
[----:B------:R-:W-:Y:S02]  /*18a0*/  ISETP.GT.AND P1, PT, R16, 0x8, P3 ;  /* 0x000000081000780c */ /* 0x000fe40001f24270 */
[----:B------:R-:W-:Y:S01]  /*18b0*/  IADD3 R20, P2, R23, R2, RZ ;  /* 0x0000000217147210 */ /* 0x000fe20007f5e0ff */
[----:B--2---:R-:W-:-:S04]  /*18c0*/  IMAD.U32 R21, R22, 0x10000, RZ ;  /* 0x0001000016157824 */ /* 0x004fc800078e00ff */
[----:B------:R-:W-:-:S04]  /*18d0*/  FMUL R21, R21, R14 ;  /* 0x0000000e15157220 */ /* 0x000fc80000400000 */
[----:B------:R-:W-:-:S05]  /*18e0*/  FFMA R21, R58, R0, R21 ;  /* 0x000000003a157223 */ /* 0x000fca0000000015 */
[----:B------:R-:W-:Y:S01]  /*18f0*/  F2FP.BF16.F32.PACK_AB R56, RZ, R21 ;  /* 0x00000015ff38723e */ /* 0x000fe200000010ff */
[----:B------:R-:W-:-:S05]  /*1900*/  IMAD.X R21, R19, 0x1, R3, P2 ;  /* 0x0000000113157824 */ /* 0x000fca00010e0603 */
[----:B------:R0:W-:Y:S01]  /*1910*/  @P0 STG.E.U16 desc[UR12][R20.64], R56 ;  /* 0x0000003814000986 */ /* 0x0001e2000c10150c */
[----:B------:R-:W-:Y:S05]  /*1920*/  @!P1 BRA `(.L_x_26) ;  /* 0x0000000000049947 */ /* 0x000fea0003800000 */
[----:B------:R2:W5:Y:S02]  /*1930*/  LDG.E.LTC128B.U16 R22, desc[UR12][R12.64+0x2] ;  /* 0x0000020c0c167981 */ /* 0x000564000c1e1520 */
.L_x_26:
[----:B------:R-:W-:Y:S05]  /*1940*/  BSYNC B0 ;  /* 0x0000000000007941 */ /* 0x000fea0003800000 */
.L_x_25:
[----:B0----5:R-:W-:Y:S01]  /*1950*/  IMAD.U32 R57, R22, 0x10000, RZ ;  /* 0x0001000016397824 */ /* 0x021fe200078e00ff */
[----:B------:R-:W-:Y:S01]  /*1960*/  ISETP.GT.AND P3, PT, R15, 0x8, PT ;  /* 0x000000080f00780c */ /* 0x000fe20003f64270 */
[----:B------:R-:W-:Y:S02]  /*1970*/  BSSY B0, `(.L_x_27) ;  /* 0x0000009000007945 */ /* 0x000fe40003800000 */
[----:B------:R-:W-:Y:S01]  /*1980*/  FMUL R56, R57, R14 ;  /* 0x0000000e39387220 */ /* 0x000fe20000400000 */
[----:B------:R-:W-:Y:S02]  /*1990*/  ISETP.GT.AND P0, PT, R16, RZ, P3 ;  /* 0x000000ff1000720c */ /* 0x000fe40001f04270 */
[----:B------:R-:W-:Y:S01]  /*19a0*/  P2R R57, PR, RZ, 0x8 ;  /* 0x00000008ff397803 */ /* 0x000fe20000000000 */
[----:B------:R-:W-:-:S05]  /*19b0*/  FFMA R56, R59, R0, R56 ;  /* 0x000000003b387223 */ /* 0x000fca0000000038 */
[----:B------:R-:W-:-:S05]  /*19c0*/  F2FP.BF16.F32.PACK_AB R56, RZ, R56 ;  /* 0x00000038ff38723e */ /* 0x000fca00000010ff */
[----:B------:R0:W-:Y:S01]  /*19d0*/  @P1 STG.E.U16 desc[UR12][R20.64+0x2], R56 ;  /* 0x0000023814001986 */ /* 0x0001e2000c10150c */
[----:B------:R-:W-:Y:S05]  /*19e0*/  @!P0 BRA `(.L_x_28) ;  /* 0x0000000000048947 */ /* 0x000fea0003800000 */
[----:B------:R3:W5:Y:S02]  /*19f0*/  LDG.E.LTC128B.U16 R22, desc[UR12][R4.64+0x10] ;  /* 0x0000100c04167981 */ /* 0x000764000c1e1520 */
.L_x_28:
[----:B------:R-:W-:Y:S05]  /*1a00*/  BSYNC B0 ;  /* 0x0000000000007941 */ /* 0x000fea0003800000 */
.L_x_27:
[----:B-----5:R-:W-:Y:S01]  /*1a10*/  IMAD.U32 R57, R22, 0x10000, RZ ;  /* 0x0001000016397824 */ /* 0x020fe200078e00ff */
[----:B------:R-:W-:Y:S01]  /*1a20*/  ISETP.GT.AND P2, PT, R15, 0x9, PT ;  /* 0x000000090f00780c */ /* 0x000fe20003f44270 */
[----:B------:R-:W-:Y:S02]  /*1a30*/  BSSY B0, `(.L_x_29) ;  /* 0x0000009000007945 */ /* 0x000fe40003800000 */
[----:B------:R-:W-:Y:S01]  /*1a40*/  FMUL R57, R57, R14 ;  /* 0x0000000e39397220 */ /* 0x000fe20000400000 */
[----:B------:R-:W-:Y:S02]  /*1a50*/  ISETP.GT.AND P1, PT, R16, RZ, P2 ;  /* 0x000000ff1000720c */ /* 0x000fe40001724270 */
[----:B0-----:R-:W-:Y:S01]  /*1a60*/  P2R R56, PR, RZ, 0x4 ;  /* 0x00000004ff387803 */ /* 0x001fe20000000000 */
[----:B------:R-:W-:-:S05]  /*1a70*/  FFMA R57, R60, R0, R57 ;  /* 0x000000003c397223 */ /* 0x000fca0000000039 */
[----:B------:R-:W-:-:S05]  /*1a80*/  F2FP.BF16.F32.PACK_AB R57, RZ, R57 ;  /* 0x00000039ff39723e */ /* 0x000fca00000010ff */
[----:B------:R0:W-:Y:S01]  /*1a90*/  @P0 STG.E.U16 desc[UR12][R2.64+0x10], R57 ;  /* 0x0000103902000986 */ /* 0x0001e2000c10150c */
[----:B------:R-:W-:Y:S05]  /*1aa0*/  @!P1 BRA `(.L_x_30) ;  /* 0x0000000000049947 */ /* 0x000fea0003800000 */
[----:B------:R4:W5:Y:S02]  /*1ab0*/  LDG.E.LTC128B.U16 R22, desc[UR12][R4.64+0x12] ;  /* 0x0000120c04167981 */ /* 0x000964000c1e1520 */
.L_x_30:
[----:B------:R-:W-:Y:S05]  /*1ac0*/  BSYNC B0 ;  /* 0x0000000000007941 */ /* 0x000fea0003800000 */
.L_x_29:
[----:B0----5:R-:W-:Y:S01]  /*1ad0*/  IMAD.U32 R57, R22, 0x10000, RZ ;  /* 0x0001000016397824 */ /* 0x021fe200078e00ff */
[----:B------:R-:W-:Y:S01]  /*1ae0*/  ISETP.GT.AND P0, PT, R16, 0x8, P3 ;  /* 0x000000081000780c */ /* 0x000fe20001f04270 */
[----:B------:R-:W-:Y:S02]  /*1af0*/  BSSY B0, `(.L_x_31) ;  /* 0x0000007000007945 */ /* 0x000fe40003800000 */
[----:B------:R-:W-:-:S04]  /*1b00*/  FMUL R56, R57, R14 ;  /* 0x0000000e39387220 */ /* 0x000fc80000400000 */
[----:B------:R-:W-:-:S05]  /*1b10*/  FFMA R56, R61, R0, R56 ;  /* 0x000000003d387223 */ /* 0x000fca0000000038 */
[----:B------:R-:W-:-:S05]  /*1b20*/  F2FP.BF16.F32.PACK_AB R56, RZ, R56 ;  /* 0x00000038ff38723e */ /* 0x000fca00000010ff */
[----:B------:R0:W-:Y:S01]  /*1b30*/  @P1 STG.E.U16 desc[UR12][R2.64+0x12], R56 ;  /* 0x0000123802001986 */ /* 0x0001e2000c10150c */
[----:B------:R-:W-:Y:S05]  /*1b40*/  @!P0 BRA `(.L_x_32) ;  /* 0x0000000000048947 */ /* 0x000fea0003800000 */
[----:B------:R0:W5:Y:S02]  /*1b50*/  LDG.E.LTC128B.U16 R22, desc[UR12][R12.64+0x10] ;  /* 0x0000100c0c167981 */ /* 0x000164000c1e1520 */
.L_x_32:
[----:B------:R-:W-:Y:S05]  /*1b60*/  BSYNC B0 ;  /* 0x0000000000007941 */ /* 0x000fea0003800000 */
.L_x_31:
[----:B-----5:R-:W-:Y:S01]  /*1b70*/  IMAD.U32 R57, R22, 0x10000, RZ ;  /* 0x0001000016397824 */ /* 0x020fe200078e00ff */
        /* <DEDUP_REMOVED lines=8> */
.L_x_34:
[----:B------:R-:W-:Y:S05]  /*1c00*/  BSYNC B0 ;  /* 0x0000000000007941 */ /* 0x000fea0003800000 */
.L_x_33:
[----:B-----5:R-:W-:Y:S01]  /*1c10*/  IMAD.U32 R59, R22, 0x10000, RZ ;  /* 0x00010000163b7824 */ /* 0x020fe200078e00ff */
[----:B------:R-:W-:Y:S01]  /*1c20*/  ISETP.GT.AND P3, PT, R15, 0x10, PT ;  /* 0x000000100f00780c */ /* 0x000fe20003f64270 */
[C---:B0-----:R-:W-:Y:S01]  /*1c30*/  IMAD.SHL.U32 R57, R17.reuse, 0x2, RZ ;  /* 0x0000000211397824 */ /* 0x041fe200078e00ff */
[----:B------:R-:W-:Y:S01]  /*1c40*/  SHF.L.U64.HI R17, R17, 0x1, R18 ;  /* 0x0000000111117819 */ /* 0x000fe20000010212 */
[----:B------:R-:W-:Y:S01]  /*1c50*/  FMUL R56, R59, R14 ;  /* 0x0000000e3b387220 */ /* 0x000fe20000400000 */
[----:B------:R-:W-:Y:S02]  /*1c60*/  BSSY B0, `(.L_x_35) ;  /* 0x000000a000007945 */ /* 0x000fe40003800000 */
[----:B------:R-:W-:Y:S01]  /*1c70*/  IADD3 R18, P0, P2, R57, R2, R23 ;  /* 0x0000000239127210 */ /* 0x000fe20007a1e017 */
[----:B------:R-:W-:Y:S01]  /*1c80*/  FFMA R56, R63, R0, R56 ;  /* 0x000000003f387223 */ /* 0x000fe20000000038 */
[----:B------:R-:W-:Y:S02]  /*1c90*/  P2R R23, PR, RZ, 0x8 ;  /* 0x00000008ff177803 */ /* 0x000fe40000000000 */
[----:B------:R-:W-:-:S02]  /*1ca0*/  IADD3.X R19, R17, R3, R19, P0, P2 ;  /* 0x0000000311137210 */ /* 0x000fc400007e4413 */
[----:B------:R-:W-:Y:S02]  /*1cb0*/  F2FP.BF16.F32.PACK_AB R56, RZ, R56 ;  /* 0x00000038ff38723e */ /* 0x000fe400000010ff */
[----:B------:R-:W-:-:S03]  /*1cc0*/  ISETP.GT.AND P0, PT, R16, RZ, P3 ;  /* 0x000000ff1000720c */ /* 0x000fc60001f04270 */
[----:B------:R0:W-:Y:S10]  /*1cd0*/  @P1 STG.E.U16 desc[UR12][R20.64+0x12], R56 ;  /* 0x0000123814001986 */ /* 0x0001f4000c10150c */
[----:B------:R-:W-:Y:S05]  /*1ce0*/  @!P0 BRA `(.L_x_36) ;  /* 0x0000000000048947 */ /* 0x000fea0003800000 */
[----:B------:R0:W5:Y:S02]  /*1cf0*/  LDG.E.LTC128B.U16 R22, desc[UR12][R4.64+0x20] ;  /* 0x0000200c04167981 */ /* 0x000164000c1e1520 */
.L_x_36:
[----:B------:R-:W-:Y:S05]  /*1d00*/  BSYNC B0 ;  /* 0x0000000000007941 */ /* 0x000fea0003800000 */
.L_x_35:
[----:B-----5:R-:W-:Y:S01]  /*1d10*/  IMAD.U32 R23, R22, 0x10000, RZ ;  /* 0x0001000016177824 */ /* 0x020fe200078e00ff */
[----:B------:R-:W-:Y:S01]  /*1d20*/  ISETP.GT.AND P1, PT, R15, 0x11, PT ;  /* 0x000000110f00780c */ /* 0x000fe20003f24270 */
[----:B------:R-:W-:Y:S02]  /*1d30*/  BSSY B0, `(.L_x_37) ;  /* 0x0000009000007945 */ /* 0x000fe40003800000 */
[----:B------:R-:W-:-:S04]  /*1d40*/  FMUL R23, R23, R14 ;  /* 0x0000000e17177220 */ /* 0x000fc80000400000 */
[----:B------:R-:W-:-:S05]  /*1d50*/  FFMA R23, R64, R0, R23 ;  /* 0x0000000040177223 */ /* 0x000fca0000000017 */
[----:B------:R-:W-:-:S05]  /*1d60*/  F2FP.BF16.F32.PACK_AB R23, RZ, R23 ;  /* 0x00000017ff17723e */ /* 0x000fca00000010ff */
[----:B------:R1:W-:Y:S01]  /*1d70*/  @P0 STG.E.U16 desc[UR12][R2.64+0x20], R23 ;  /* 0x0000201702000986 */ /* 0x0003e2000c10150c */
[----:B------:R-:W-:Y:S02]  /*1d80*/  ISETP.GT.AND P0, PT, R16, RZ, P1 ;  /* 0x000000ff1000720c */ /* 0x000fe40000f04270 */
[----:B-1----:R-:W-:-:S11]  /*1d90*/  P2R R23, PR, RZ, 0x2 ;  /* 0x00000002ff177803 */ /* 0x002fd60000000000 */
[----:B------:R-:W-:Y:S05]  /*1da0*/  @!P0 BRA `(.L_x_38) ;  /* 0x0000000000048947 */ /* 0x000fea0003800000 */
[----:B------:R1:W5:Y:S02]  /*1db0*/  LDG.E.LTC128B.U16 R22, desc[UR12][R4.64+0x22] ;  /* 0x0000220c04167981 */ /* 0x000364000c1e1520 */
.L_x_38:
[----:B------:R-:W-:Y:S05]  /*1dc0*/  BSYNC B0 ;  /* 0x0000000000007941 */ /* 0x000fea0003800000 */
.L_x_37:
[----:B-----5:R-:W-:Y:S01]  /*1dd0*/  IMAD.U32 R23, R22, 0x10000, RZ ;  /* 0x0001000016177824 */ /* 0x020fe200078e00ff */
[----:B------:R-:W-:Y:S03]  /*1de0*/  BSSY B0, `(.L_x_39) ;  /* 0x0000008000007945 */ /* 0x000fe60003800000 */
[----:B0-----:R-:W-:-:S04]  /*1df0*/  FMUL R56, R23, R14 ;  /* 0x0000000e17387220 */ /* 0x001fc80000400000 */
[----:B------:R-:W-:-:S05]  /*1e00*/  FFMA R56, R65, R0, R56 ;  /* 0x0000000041387223 */ /* 0x000fca0000000038 */
[----:B------:R-:W-:-:S05]  /*1e10*/  F2FP.BF16.F32.PACK_AB R56, RZ, R56 ;  /* 0x00000038ff38723e */ /* 0x000fca00000010ff */
[----:B------:R0:W-:Y:S01]  /*1e20*/  @P0 STG.E.U16 desc[UR12][R2.64+0x22], R56 ;  /* 0x0000223802000986 */ /* 0x0001e2000c10150c */
[----:B------:R-:W-:-:S13]  /*1e30*/  ISETP.GT.AND P0, PT, R16, 0x8, P3 ;  /* 0x000000081000780c */ /* 0x000fda0001f04270 */
[----:B0-----:R-:W-:Y:S05]  /*1e40*/  @!P0 BRA `(.L_x_40) ;  /* 0x0000000000048947 */ /* 0x001fea0003800000 */
[----:B------:R0:W5:Y:S02]  /*1e50*/  LDG.E.LTC128B.U16 R22, desc[UR12][R12.64+0x20] ;  /* 0x0000200c0c167981 */ /* 0x000164000c1e1520 */
.L_x_40:
[----:B------:R-:W-:Y:S05]  /*1e60*/  BSYNC B0 ;  /* 0x0000000000007941 */ /* 0x000fea0003800000 */
.L_x_39:
[C---:B-----5:R-:W-:Y:S01]  /*1e70*/  IMAD.U32 R23, R22.reuse, 0x10000, RZ ;  /* 0x0001000016177824 */ /* 0x060fe200078e00ff */
[----:B------:R-:W-:Y:S01]  /*1e80*/  BSSY B0, `(.L_x_41) ;  /* 0x000000c000007945 */ /* 0x000fe20003800000 */
[----:B------:R-:W-:Y:S02]  /*1e90*/  PRMT R56, R22, 0x7610, R56 ;  /* 0x0000761016387816 */ /* 0x000fe40000000038 */
[----:B------:R-:W-:-:S04]  /*1ea0*/  FMUL R23, R23, R14 ;  /* 0x0000000e17177220 */ /* 0x000fc80000400000 */
[----:B------:R-:W-:-:S05]  /*1eb0*/  FFMA R23, R66, R0, R23 ;  /* 0x0000000042177223 */ /* 0x000fca0000000017 */
[----:B------:R-:W-:-:S04]  /*1ec0*/  F2FP.BF16.F32.PACK_AB R23, RZ, R23 ;  /* 0x00000017ff17723e */ /* 0x000fc800000010ff */
[----:B------:R-:W-:-:S05]  /*1ed0*/  PRMT R58, R23, 0x7610, R58 ;  /* 0x00007610173a7816 */ /* 0x000fca000000003a */
[----:B------:R0:W-:Y:S01]  /*1ee0*/  @P0 STG.E.U16 desc[UR12][R20.64+0x20], R58 ;  /* 0x0000203a14000986 */ /* 0x0001e2000c10150c */
[----:B------:R-:W-:-:S05]  /*1ef0*/  IADD3 R59, P0, R6, 0x40, RZ ;  /* 0x00000040063b7810 */ /* 0x000fca0007f1e0ff */
[----:B------:R-:W-:Y:S01]  /*1f00*/  IMAD.X R23, RZ, RZ, R7, P0 ;  /* 0x000000ffff177224 */ /* 0x000fe200000e0607 */
[----:B------:R-:W-:-:S13]  /*1f10*/  ISETP.GT.AND P0, PT, R16, 0x8, P1 ;  /* 0x000000081000780c */ /* 0x000fda0000f04270 */
[----:B0-----:R-:W-:Y:S05]  /*1f20*/  @!P0 BRA `(.L_x_42) ;  /* 0x0000000000048947 */ /* 0x001fea0003800000 */
[----:B------:R0:W5:Y:S02]  /*1f30*/  LDG.E.LTC128B.U16 R56, desc[UR12][R12.64+0x22] ;  /* 0x0000220c0c387981 */ /* 0x000164000c1e1520 */
.L_x_42:
[----:B------:R-:W-:Y:S05]  /*1f40*/  BSYNC B0 ;  /* 0x0000000000007941 */ /* 0x000fea0003800000 */
.L_x_41:
[----:B-----5:R-:W-:Y:S01]  /*1f50*/  IMAD.U32 R7, R56, 0x10000, RZ ;  /* 0x0001000038077824 */ /* 0x020fe200078e00ff */
[----:B------:R-:W-:Y:S01]  /*1f60*/  ISETP.GT.AND P2, PT, R15, 0x18, PT ;  /* 0x000000180f00780c */ /* 0x000fe20003f44270 */
[----:B------:R-:W-:Y:S01]  /*1f70*/  IMAD.WIDE.U32 R10, R59, UR6, R10 ;  /* 0x000000063b0a7c25 */ /* 0x000fe2000f8e000a */
[----:B------:R-:W-:Y:S03]  /*1f80*/  BSSY B0, `(.L_x_43) ;  /* 0x0000014000007945 */ /* 0x000fe60003800000 */
[----:B------:R-:W-:-:S04]  /*1f90*/  FMUL R6, R7, R14 ;  /* 0x0000000e07067220 */ /* 0x000fc80000400000 */
[----:B------:R-:W-:-:S05]  /*1fa0*/  FFMA R6, R67, R0, R6 ;  /* 0x0000000043067223 */ /* 0x000fca0000000006 */
[----:B------:R-:W-:Y:S01]  /*1fb0*/  F2FP.BF16.F32.PACK_AB R7, RZ, R6 ;  /* 0x00000006ff07723e */ /* 0x000fe200000010ff */
[----:B------:R-:W-:Y:S02]  /*1fc0*/  IMAD R6, R23, UR6, RZ ;  /* 0x0000000617067c24 */ /* 0x000fe4000f8e02ff */
[----:B------:R-:W-:Y:S01]  /*1fd0*/  IMAD.WIDE.U32 R22, R59, UR6, R8 ;  /* 0x000000063b167c25 */ /* 0x000fe2000f8e0008 */
[----:B------:R-:W-:-:S03]  /*1fe0*/  PRMT R58, R7, 0x7610, R58 ;  /* 0x00007610073a7816 */ /* 0x000fc6000000003a */
[----:B------:R-:W-:Y:S02]  /*1ff0*/  IMAD R61, R59, UR7, R6 ;  /* 0x000000073b3d7c24 */ /* 0x000fe4000f8e0206 */
[----:B------:R0:W-:Y:S01]  /*2000*/  @P0 STG.E.U16 desc[UR12][R20.64+0x22], R58 ;  /* 0x0000223a14000986 */ /* 0x0001e2000c10150c */
[----:B------:R-:W-:Y:S01]  /*2010*/  LEA R6, P0, R22, UR8, 0x1 ;  /* 0x0000000816067c11 */ /* 0x000fe2000f8008ff */
[----:B------:R-:W-:-:S05]  /*2020*/  IMAD.IADD R7, R23, 0x1, R61 ;  /* 0x0000000117077824 */ /* 0x000fca00078e023d */
[----:B------:R-:W-:Y:S02]  /*2030*/  LEA.HI.X R7, R22, UR9, R7, 0x1, P0 ;  /* 0x0000000916077c11 */ /* 0x000fe400080f0c07 */
[----:B------:R-:W-:-:S04]  /*2040*/  IADD3 R10, P0, R8, R10, RZ ;  /* 0x0000000a080a7210 */ /* 0x000fc80007f1e0ff */
[----:B------:R-:W-:Y:S02]  /*2050*/  IADD3.X R9, R9, R61, R11, P0, !PT ;  /* 0x0000003d09097210 */ /* 0x000fe400007fe40b */
[----:B------:R-:W-:-:S04]  /*2060*/  LEA R8, P0, R10, UR8, 0x1 ;  /* 0x000000080a087c11 */ /* 0x000fc8000f8008ff */
[----:B------:R-:W-:Y:S02]  /*2070*/  LEA.HI.X R9, R10, UR9, R9, 0x1, P0 ;  /* 0x000000090a097c11 */ /* 0x000fe400080f0c09 */
[----:B------:R-:W-:Y:S02]  /*2080*/  ISETP.GT.AND P0, PT, R16, RZ, P2 ;  /* 0x000000ff1000720c */ /* 0x000fe40001704270 */
[----:B------:R-:W-:-:S11]  /*2090*/  P2R R10, PR, RZ, 0x4 ;  /* 0x00000004ff0a7803 */ /* 0x000fd60000000000 */
[----:B0-----:R-:W-:Y:S05]  /*20a0*/  @!P0 BRA `(.L_x_44) ;  /* 0x0000000000048947 */ /* 0x001fea0003800000 */
[----:B------:R0:W5:Y:S02]  /*20b0*/  LDG.E.LTC128B.U16 R56, desc[UR12][R4.64+0x30] ;  /* 0x0000300c04387981 */ /* 0x000164000c1e1520 */
.L_x_44:
[----:B------:R-:W-:Y:S05]  /*20c0*/  BSYNC B0 ;  /* 0x0000000000007941 */ /* 0x000fea0003800000 */
.L_x_43:
[----:B-----5:R-:W-:Y:S01]  /*20d0*/  IMAD.U32 R11, R56, 0x10000, RZ ;  /* 0x00010000380b7824 */ /* 0x020fe200078e00ff */
[----:B------:R-:W-:Y:S01]  /*20e0*/  ISETP.GT.AND P1, PT, R15, 0x19, PT ;  /* 0x000000190f00780c */ /* 0x000fe20003f24270 */
[----:B------:R-:W-:Y:S02]  /*20f0*/  BSSY B0, `(.L_x_45) ;  /* 0x0000009000007945 */ /* 0x000fe40003800000 */
[----:B------:R-:W-:Y:S01]  /*2100*/  FMUL R11, R11, R14 ;  /* 0x0000000e0b0b7220 */ /* 0x000fe20000400000 */
[----:B------:R-:W-:-:S03]  /*2110*/  P2R R10, PR, RZ, 0x2 ;  /* 0x00000002ff0a7803 */ /* 0x000fc60000000000 */
[----:B------:R-:W-:-:S05]  /*2120*/  FFMA R11, R68, R0, R11 ;  /* 0x00000000440b7223 */ /* 0x000fca000000000b */
[----:B------:R-:W-:-:S05]  /*2130*/  F2FP.BF16.F32.PACK_AB R11, RZ, R11 ;  /* 0x0000000bff0b723e */ /* 0x000fca00000010ff */
[----:B------:R0:W-:Y:S01]  /*2140*/  @P0 STG.E.U16 desc[UR12][R2.64+0x30], R11 ;  /* 0x0000300b02000986 */ /* 0x0001e2000c10150c */
[----:B------:R-:W-:-:S13]  /*2150*/  ISETP.GT.AND P0, PT, R16, RZ, P1 ;  /* 0x000000ff1000720c */ /* 0x000fda0000f04270 */
[----:B0-----:R-:W-:Y:S05]  /*2160*/  @!P0 BRA `(.L_x_46) ;  /* 0x0000000000048947 */ /* 0x001fea0003800000 */
[----:B------:R0:W5:Y:S02]  /*2170*/  LDG.E.LTC128B.U16 R56, desc[UR12][R4.64+0x32] ;  /* 0x0000320c04387981 */ /* 0x000164000c1e1520 */
.L_x_46:
[----:B------:R-:W-:Y:S05]  /*2180*/  BSYNC B0 ;  /* 0x0000000000007941 */ /* 0x000fea0003800000 */
.L_x_45:
[----:B-----5:R-:W-:Y:S01]  /*2190*/  IMAD.U32 R11, R56, 0x10000, RZ ;  /* 0x00010000380b7824 */ /* 0x020fe200078e00ff */
[----:B------:R-:W-:Y:S03]  /*21a0*/  BSSY B0, `(.L_x_47) ;  /* 0x0000008000007945 */ /* 0x000fe60003800000 */
[----:B------:R-:W-:-:S04]  /*21b0*/  FMUL R10, R11, R14 ;  /* 0x0000000e0b0a7220 */ /* 0x000fc80000400000 */
[----:B------:R-:W-:-:S05]  /*21c0*/  FFMA R10, R69, R0, R10 ;  /* 0x00000000450a7223 */ /* 0x000fca000000000a */
[----:B------:R-:W-:-:S05]  /*21d0*/  F2FP.BF16.F32.PACK_AB R10, RZ, R10 ;  /* 0x0000000aff0a723e */ /* 0x000fca00000010ff */
[----:B------:R0:W-:Y:S01]  /*21e0*/  @P0 STG.E.U16 desc[UR12][R2.64+0x32], R10 ;  /* 0x0000320a02000986 */ /* 0x0001e2000c10150c */
[----:B------:R-:W-:-:S13]  /*21f0*/  ISETP.GT.AND P0, PT, R16, 0x8, P2 ;  /* 0x000000081000780c */ /* 0x000fda0001704270 */
[----:B0-----:R-:W-:Y:S05]  /*2200*/  @!P0 BRA `(.L_x_48) ;  /* 0x0000000000048947 */ /* 0x001fea0003800000 */
[----:B------:R0:W5:Y:S02]  /*2210*/  LDG.E.LTC128B.U16 R56, desc[UR12][R12.64+0x30] ;  /* 0x0000300c0c387981 */ /* 0x000164000c1e1520 */
.L_x_48:
[----:B------:R-:W-:Y:S05]  /*2220*/  BSYNC B0 ;  /* 0x0000000000007941 */ /* 0x000fea0003800000 */
.L_x_47:
        /* <DEDUP_REMOVED lines=9> */
.L_x_50:
[----:B------:R-:W-:Y:S05]  /*22c0*/  BSYNC B0 ;  /* 0x0000000000007941 */ /* 0x000fea0003800000 */
.L_x_49:
        /* <DEDUP_REMOVED lines=11> */
.L_x_52:
[----:B------:R-:W-:Y:S05]  /*2380*/  BSYNC B0 ;  /* 0x0000000000007941 */ /* 0x000fea0003800000 */
.L_x_51:
        /* <DEDUP_REMOVED lines=11> */
.L_x_54:
[----:B------:R-:W-:Y:S05]  /*2440*/  BSYNC B0 ;  /* 0x0000000000007941 */ /* 0x000fea0003800000 */
.L_x_53:
        /* <DEDUP_REMOVED lines=9> */
.L_x_56:
[----:B------:R-:W-:Y:S05]  /*24e0*/  BSYNC B0 ;  /* 0x0000000000007941 */ /* 0x000fea0003800000 */
.L_x_55:
        /* <DEDUP_REMOVED lines=9> */
.L_x_58:
[----:B------:R-:W-:Y:S05]  /*2580*/  BSYNC B0 ;  /* 0x0000000000007941 */ /* 0x000fea0003800000 */
.L_x_57:
        /* <DEDUP_REMOVED lines=11> */
.L_x_60:
[----:B------:R-:W-:Y:S05]  /*2640*/  BSYNC B0 ;  /* 0x0000000000007941 */ /* 0x000fea0003800000 */
.L_x_59:
[----:B-----5:R-:W-:Y:S01]  /*2650*/  IMAD.U32 R11, R56, 0x10000, RZ ;  /* 0x00010000380b7824 */ /* 0x020fe200078e00ff */
[----:B------:R-:W-:Y:S01]  /*2660*/  ISETP.GT.AND P4, PT, R15, 0x29, PT ;  /* 0x000000290f00780c */ /* 0x000fe20003f84270 */
[----:B------:R-:W-:Y:S02]  /*2670*/  BSSY B0, `(.L_x_61) ;  /* 0x0000008000007945 */ /* 0x000fe40003800000 */
[----:B------:R-:W-:-:S04]  /*2680*/  FMUL R11, R11, R14 ;  /* 0x0000000e0b0b7220 */ /* 0x000fc80000400000 */
[----:B------:R-:W-:-:S05]  /*2690*/  FFMA R11, R76, R0, R11 ;  /* 0x000000004c0b7223 */ /* 0x000fca000000000b */
[----:B------:R-:W-:-:S05]  /*26a0*/  F2FP.BF16.F32.PACK_AB R11, RZ, R11 ;  /* 0x0000000bff0b723e */ /* 0x000fca00000010ff */
[----:B------:R0:W-:Y:S01]  /*26b0*/  @P0 STG.E.U16 desc[UR12][R2.64+0x50], R11 ;  /* 0x0000500b02000986 */ /* 0x0001e2000c10150c */
[----:B------:R-:W-:-:S13]  /*26c0*/  ISETP.GT.AND P0, PT, R16, RZ, P4 ;  /* 0x000000ff1000720c */ /* 0x000fda0002704270 */
[----:B0-----:R-:W-:Y:S05]  /*26d0*/  @!P0 BRA `(.L_x_62) ;  /* 0x0000000000048947 */ /* 0x001fea0003800000 */
[----:B------:R0:W5:Y:S02]  /*26e0*/  LDG.E.LTC128B.U16 R56, desc[UR12][R4.64+0x52] ;  /* 0x0000520c04387981 */ /* 0x000164000c1e1520 */
.L_x_62:
[----:B------:R-:W-:Y:S05]  /*26f0*/  BSYNC B0 ;  /* 0x0000000000007941 */ /* 0x000fea0003800000 */
.L_x_61:
        /* <DEDUP_REMOVED lines=9> */
.L_x_64:
[----:B------:R-:W-:Y:S05]  /*2790*/  BSYNC B0 ;  /* 0x0000000000007941 */ /* 0x000fea0003800000 */
.L_x_63:
        /* <DEDUP_REMOVED lines=9> */
.L_x_66:
[----:B------:R-:W-:Y:S05]  /*2830*/  BSYNC B0 ;  /* 0x0000000000007941 */ /* 0x000fea0003800000 */
.L_x_65:
        /* <DEDUP_REMOVED lines=10> */
.L_x_68:
[----:B------:R-:W-:Y:S05]  /*28e0*/  BSYNC B0 ;  /* 0x0000000000007941 */ /* 0x000fea0003800000 */
.L_x_67:
        /* <DEDUP_REMOVED lines=10> */
.L_x_70:
[----:B------:R-:W-:Y:S05]  /*2990*/  BSYNC B0 ;  /* 0x0000000000007941 */ /* 0x000fea0003800000 */
.L_x_69:
        /* <DEDUP_REMOVED lines=9> */
.L_x_72:
[----:B------:R-:W-:Y:S05]  /*2a30*/  BSYNC B0 ;  /* 0x0000000000007941 */ /* 0x000fea0003800000 */
.L_x_71:
        /* <DEDUP_REMOVED lines=9> */
.L_x_74:
[----:B------:R-:W-:Y:S05]  /*2ad0*/  BSYNC B0 ;  /* 0x0000000000007941 */ /* 0x000fea0003800000 */
.L_x_73:
        /* <DEDUP_REMOVED lines=10> */
.L_x_76:
[----:B------:R-:W-:Y:S05]  /*2b80*/  BSYNC B0 ;  /* 0x0000000000007941 */ /* 0x000fea0003800000 */
.L_x_75:
[----:B-----5:R-:W-:Y:S01]  /*2b90*/  IMAD.U32 R11, R56, 0x10000, RZ ;  /* 0x00010000380b7824 */ /* 0x020fe200078e00ff */
[----:B------:R-:W-:Y:S03]  /*2ba0*/  BSSY B0, `(.L_x_77) ;  /* 0x000000d000007945 */ /* 0x000fe60003800000 */
[----:B------:R-:W-:-:S04]  /*2bb0*/  FMUL R11, R11, R14 ;  /* 0x0000000e0b0b7220 */ /* 0x000fc80000400000 */
[----:B------:R-:W-:-:S05]  /*2bc0*/  FFMA R11, R84, R0, R11 ;  /* 0x00000000540b7223 */ /* 0x000fca000000000b */
[----:B------:R-:W-:-:S05]  /*2bd0*/  F2FP.BF16.F32.PACK_AB R11, RZ, R11 ;  /* 0x0000000bff0b723e */ /* 0x000fca00000010ff */
[----:B------:R1:W-:Y:S01]  /*2be0*/  @P0 STG.E.U16 desc[UR12][R2.64+0x70], R11 ;  /* 0x0000700b02000986 */ /* 0x0003e2000c10150c */
[----:B------:R-:W-:-:S05]  /*2bf0*/  IADD3 R22, P0, R57, R20, RZ ;  /* 0x0000001439167210 */ /* 0x000fca0007f1e0ff */
[----:B------:R-:W-:Y:S01]  /*2c00*/  IMAD.X R23, R17, 0x1, R21, P0 ;  /* 0x0000000111177824 */ /* 0x000fe200000e0615 */
[----:B------:R-:W-:-:S05]  /*2c10*/  IADD3 R10, P0, R57, R2, RZ ;  /* 0x00000002390a7210 */ /* 0x000fca0007f1e0ff */
[----:B-1----:R-:W-:Y:S01]  /*2c20*/  IMAD.X R11, R17, 0x1, R3, P0 ;  /* 0x00000001110b7824 */ /* 0x002fe200000e0603 */
[----:B------:R-:W-:-:S04]  /*2c30*/  ISETP.GT.AND P0, PT, R15, 0x39, PT ;  /* 0x000000390f00780c */ /* 0x000fc80003f04270 */
[----:B------:R-:W-:-:S13]  /*2c40*/  ISETP.GT.AND P5, PT, R16, RZ, P0 ;  /* 0x000000ff1000720c */ /* 0x000fda00007a4270 */
[----:B------:R-:W-:Y:S05]  /*2c50*/  @!P5 BRA `(.L_x_78) ;  /* 0x000000000004d947 */ /* 0x000fea0003800000 */
[----:B------:R1:W5:Y:S02]  /*2c60*/  LDG.E.LTC128B.U16 R56, desc[UR12][R4.64+0x72] ;  /* 0x0000720c04387981 */ /* 0x000364000c1e1520 */
.L_x_78:
[----:B------:R-:W-:Y:S05]  /*2c70*/  BSYNC B0 ;  /* 0x0000000000007941 */ /* 0x000fea0003800000 */
.L_x_77:
[----:B01-345:R-:W-:Y:S01]  /*2c80*/  IMAD.U32 R5, R56, 0x10000, RZ ;  /* 0x0001000038057824 */ /* 0x03bfe200078e00ff */
        /* <DEDUP_REMOVED lines=8> */
.L_x_80:
[----:B------:R-:W-:Y:S05]  /*2d10*/  BSYNC B0 ;  /* 0x0000000000007941 */ /* 0x000fea0003800000 */
.L_x_79:
[----:B-----5:R-:W-:Y:S01]  /*2d20*/  IMAD.U32 R3, R56, 0x10000, RZ ;  /* 0x0001000038037824 */ /* 0x020fe200078e00ff */
[----:B------:R-:W-:Y:S03]  /*2d30*/  BSSY B0, `(.L_x_81) ;  /* 0x0000008000007945 */ /* 0x000fe60003800000 */
[----:B------:R-:W-:-:S04]  /*2d40*/  FMUL R3, R3, R14 ;  /* 0x0000000e03037220 */ /* 0x000fc80000400000 */
[----:B------:R-:W-:-:S05]  /*2d50*/  FFMA R3, R86, R0, R3 ;  /* 0x0000000056037223 */ /* 0x000fca0000000003 */
[----:B------:R-:W-:-:S05]  /*2d60*/  F2FP.BF16.F32.PACK_AB R3, RZ, R3 ;  /* 0x00000003ff03723e */ /* 0x000fca00000010ff */
[----:B------:R1:W-:Y:S01]  /*2d70*/  @P5 STG.E.U16 desc[UR12][R20.64+0x70], R3 ;  /* 0x0000700314005986 */ /* 0x0003e2000c10150c */
[----:B------:R-:W-:-:S13]  /*2d80*/  ISETP.GT.AND P5, PT, R16, 0x8, P0 ;  /* 0x000000081000780c */ /* 0x000fda00007a4270 */
[----:B-1----:R-:W-:Y:S05]  /*2d90*/  @!P5 BRA `(.L_x_82) ;  /* 0x000000000004d947 */ /* 0x002fea0003800000 */
[----:B------:R1:W5:Y:S02]  /*2da0*/  LDG.E.LTC128B.U16 R56, desc[UR12][R12.64+0x72] ;  /* 0x0000720c0c387981 */ /* 0x000364000c1e1520 */
.L_x_82:
[----:B------:R-:W-:Y:S05]  /*2db0*/  BSYNC B0 ;  /* 0x0000000000007941 */ /* 0x000fea0003800000 */
.L_x_81:
[----:B-----5:R-:W-:-:S04]  /*2dc0*/  IMAD.U32 R3, R56, 0x10000, RZ ;  /* 0x0001000038037824 */ /* 0x020fc800078e00ff */
[----:B------:R-:W-:-:S04]  /*2dd0*/  FMUL R2, R3, R14 ;  /* 0x0000000e03027220 */ /* 0x000fc80000400000 */
[----:B------:R-:W-:-:S05]  /*2de0*/  FFMA R2, R87, R0, R2 ;  /* 0x0000000057027223 */ /* 0x000fca0000000002 */
[----:B------:R-:W-:-:S05]  /*2df0*/  F2FP.BF16.F32.PACK_AB R2, RZ, R2 ;  /* 0x00000002ff02723e */ /* 0x000fca00000010ff */
[----:B------:R3:W-:Y:S01]  /*2e00*/  @P5 STG.E.U16 desc[UR12][R20.64+0x72], R2 ;  /* 0x0000720214005986 */ /* 0x0007e2000c10150c */
[----:B------:R-:W-:-:S04]  /*2e10*/  ISETP.GT.AND P5, PT, R15, RZ, PT ;  /* 0x000000ff0f00720c */ /* 0x000fc80003fa4270 */
[----:B------:R-:W-:-:S13]  /*2e20*/  ISETP.GT.AND P5, PT, R16, 0x40, P5 ;  /* 0x000000401000780c */ /* 0x000fda0002fa4270 */
[----:B------:R-:W4:Y:S01]  /*2e30*/  @P5 LDG.E.LTC128B.U16 R56, desc[UR12][R6.64] ;  /* 0x0000000c06385981 */ /* 0x000f22000c1e1520 */
[----:B------:R-:W-:Y:S01]  /*2e40*/  BSSY B0, `(.L_x_83) ;  /* 0x000000a000007945 */ /* 0x000fe20003800000 */
[----:B----4-:R-:W-:-:S04]  /*2e50*/  IMAD.U32 R3, R56, 0x10000, RZ ;  /* 0x0001000038037824 */ /* 0x010fc800078e00ff */
[----:B------:R-:W-:-:S04]  /*2e60*/  FMUL R3, R3, R14 ;  /* 0x0000000e03037220 */ /* 0x000fc80000400000 */
[----:B------:R-:W-:-:S05]  /*2e70*/  FFMA R3, R24, R0, R3 ;  /* 0x0000000018037223 */ /* 0x000fca0000000003 */
[----:B------:R-:W-:-:S05]  /*2e80*/  F2FP.BF16.F32.PACK_AB R3, RZ, R3 ;  /* 0x00000003ff03723e */ /* 0x000fca00000010ff */
[----:B------:R3:W-:Y:S01]  /*2e90*/  @P5 STG.E.U16 desc[UR12][R10.64], R3 ;  /* 0x000000030a005986 */ /* 0x0007e2000c10150c */
[----:B------:R-:W-:-:S04]  /*2ea0*/  ISETP.GT.AND P5, PT, R15, 0x1, PT ;  /* 0x000000010f00780c */ /* 0x000fc80003fa4270 */
[----:B------:R-:W-:-:S13]  /*2eb0*/  ISETP.GT.AND P5, PT, R16, 0x40, P5 ;  /* 0x000000401000780c */ /* 0x000fda0002fa4270 */
[----:B---3--:R-:W-:Y:S05]  /*2ec0*/  @!P5 BRA `(.L_x_84) ;  /* 0x000000000004d947 */ /* 0x008fea0003800000 */
[----:B------:R3:W5:Y:S02]  /*2ed0*/  LDG.E.LTC128B.U16 R56, desc[UR12][R6.64+0x2] ;  /* 0x0000020c06387981 */ /* 0x000764000c1e1520 */
.L_x_84:
[----:B------:R-:W-:Y:S05]  /*2ee0*/  BSYNC B0 ;  /* 0x0000000000007941 */ /* 0x000fea0003800000 */
.L_x_83:
[----:B-----5:R-:W-:Y:S01]  /*2ef0*/  IMAD.U32 R3, R56, 0x10000, RZ ;  /* 0x0001000038037824 */ /* 0x020fe200078e00ff */
[----:B------:R-:W-:Y:S03]  /*2f00*/  BSSY B0, `(.L_x_85) ;  /* 0x000000c000007945 */ /* 0x000fe60003800000 */
[----:B------:R-:W-:Y:S01]  /*2f10*/  FMUL R2, R3, R14 ;  /* 0x0000000e03027220 */ /* 0x000fe20000400000 */
[----:B------:R-:W-:-:S03]  /*2f20*/  @P5 IMAD.MOV.U32 R3, RZ, RZ, R11 ;  /* 0x000000ffff035224 */ /* 0x000fc600078e000b */
[----:B------:R-:W-:-:S05]  /*2f30*/  FFMA R2, R25, R0, R2 ;  /* 0x0000000019027223 */ /* 0x000fca0000000002 */
[----:B------:R-:W-:-:S04]  /*2f40*/  F2FP.BF16.F32.PACK_AB R2, RZ, R2 ;  /* 0x00000002ff02723e */ /* 0x000fc800000010ff */
[----:B------:R-:W-:Y:S01]  /*2f50*/  PRMT R4, R2, 0x7610, R4 ;  /* 0x0000761002047816 */ /* 0x000fe20000000004 */
[----:B------:R-:W-:-:S05]  /*2f60*/  @P5 IMAD.MOV.U32 R2, RZ, RZ, R10 ;  /* 0x000000ffff025224 */ /* 0x000fca00078e000a */
[----:B------:R4:W-:Y:S01]  /*2f70*/  @P5 STG.E.U16 desc[UR12][R2.64+0x2], R4 ;  /* 0x0000020402005986 */ /* 0x0009e2000c10150c */
[----:B------:R-:W-:-:S04]  /*2f80*/  ISETP.GT.AND P5, PT, R15, RZ, PT ;  /* 0x000000ff0f00720c */ /* 0x000fc80003fa4270 */
[----:B------:R-:W-:-:S13]  /*2f90*/  ISETP.GT.AND P5, PT, R16, 0x48, P5 ;  /* 0x000000481000780c */ /* 0x000fda0002fa4270 */
[----:B----4-:R-:W-:Y:S05]  /*2fa0*/  @!P5 BRA `(.L_x_86) ;  /* 0x000000000004d947 */ /* 0x010fea0003800000 */
[----:B------:R4:W5:Y:S02]  /*2fb0*/  LDG.E.LTC128B.U16 R56, desc[UR12][R8.64] ;  /* 0x0000000c08387981 */ /* 0x000964000c1e1520 */
.L_x_86:
[----:B------:R-:W-:Y:S05]  /*2fc0*/  BSYNC B0 ;  /* 0x0000000000007941 */ /* 0x000fea0003800000 */
.L_x_85:
[----:B-----5:R-:W-:Y:S01]  /*2fd0*/  IMAD.U32 R3, R56, 0x10000, RZ ;  /* 0x0001000038037824 */ /* 0x020fe200078e00ff */
[----:B------:R-:W-:Y:S03]  /*2fe0*/  BSSY B0, `(.L_x_87) ;  /* 0x0000009000007945 */ /* 0x000fe60003800000 */
[----:B------:R-:W-:-:S04]  /*2ff0*/  FMUL R3, R3, R14 ;  /* 0x0000000e03037220 */ /* 0x000fc80000400000 */
[----:B------:R-:W-:-:S05]  /*3000*/  FFMA R3, R26, R0, R3 ;  /* 0x000000001a037223 */ /* 0x000fca0000000003 */
[----:B------:R-:W-:-:S05]  /*3010*/  F2FP.BF16.F32.PACK_AB R3, RZ, R3 ;  /* 0x00000003ff03723e */ /* 0x000fca00000010ff */
[----:B------:R0:W-:Y:S01]  /*3020*/  @P5 STG.E.U16 desc[UR12][R22.64], R3 ;  /* 0x0000000316005986 */ /* 0x0001e2000c10150c */
[----:B------:R-:W-:-:S04]  /*3030*/  ISETP.GT.AND P5, PT, R15, 0x1, PT ;  /* 0x000000010f00780c */ /* 0x000fc80003fa4270 */
[----:B------:R-:W-:-:S13]  /*3040*/  ISETP.GT.AND P5, PT, R16, 0x48, P5 ;  /* 0x000000481000780c */ /* 0x000fda0002fa4270 */
[----:B0-----:R-:W-:Y:S05]  /*3050*/  @!P5 BRA `(.L_x_88) ;  /* 0x000000000004d947 */ /* 0x001fea0003800000 */
[----:B------:R0:W5:Y:S02]  /*3060*/  LDG.E.LTC128B.U16 R56, desc[UR12][R8.64+0x2] ;  /* 0x0000020c08387981 */ /* 0x000164000c1e1520 */
.L_x_88:
[----:B------:R-:W-:Y:S05]  /*3070*/  BSYNC B0 ;  /* 0x0000000000007941 */ /* 0x000fea0003800000 */
.L_x_87:
        /* <DEDUP_REMOVED lines=10> */
.L_x_90:
[----:B------:R-:W-:Y:S05]  /*3120*/  BSYNC B0 ;  /* 0x0000000000007941 */ /* 0x000fea0003800000 */
.L_x_89:
[----:B-----5:R-:W-:Y:S01]  /*3130*/  IMAD.U32 R3, R56, 0x10000, RZ ;  /* 0x0001000038037824 */ /* 0x020fe200078e00ff */
[----:B------:R-:W-:Y:S01]  /*3140*/  BSSY B0, `(.L_x_91) ;  /* 0x000000c000007945 */ /* 0x000fe20003800000 */
[----:B------:R-:W-:Y:S02]  /*3150*/  @P5 IMAD.MOV.U32 R2, RZ, RZ, R10 ;  /* 0x000000ffff025224 */ /* 0x000fe400078e000a */
[----:B------:R-:W-:-:S04]  /*3160*/  FMUL R3, R3, R14 ;  /* 0x0000000e03037220 */ /* 0x000fc80000400000 */
[----:B------:R-:W-:-:S05]  /*3170*/  FFMA R3, R28, R0, R3 ;  /* 0x000000001c037223 */ /* 0x000fca0000000003 */
[----:B------:R-:W-:-:S04]  /*3180*/  F2FP.BF16.F32.PACK_AB R3, RZ, R3 ;  /* 0x00000003ff03723e */ /* 0x000fc800000010ff */
[----:B------:R-:W-:Y:S01]  /*3190*/  PRMT R4, R3, 0x7610, R4 ;  /* 0x0000761003047816 */ /* 0x000fe20000000004 */
[----:B------:R-:W-:-:S05]  /*31a0*/  @P5 IMAD.MOV.U32 R3, RZ, RZ, R11 ;  /* 0x000000ffff035224 */ /* 0x000fca00078e000b */
[----:B------:R0:W-:Y:S01]  /*31b0*/  @P5 STG.E.U16 desc[UR12][R2.64+0x10], R4 ;  /* 0x0000100402005986 */ /* 0x0001e2000c10150c */
[----:B------:R-:W-:-:S04]  /*31c0*/  ISETP.GT.AND P5, PT, R15, 0x9, PT ;  /* 0x000000090f00780c */ /* 0x000fc80003fa4270 */
[----:B------:R-:W-:-:S13]  /*31d0*/  ISETP.GT.AND P5, PT, R16, 0x40, P5 ;  /* 0x000000401000780c */ /* 0x000fda0002fa4270 */
[----:B0-----:R-:W-:Y:S05]  /*31e0*/  @!P5 BRA `(.L_x_92) ;  /* 0x000000000004d947 */ /* 0x001fea0003800000 */
[----:B------:R0:W5:Y:S02]  /*31f0*/  LDG.E.LTC128B.U16 R56, desc[UR12][R6.64+0x12] ;  /* 0x0000120c06387981 */ /* 0x000164000c1e1520 */
.L_x_92:
[----:B------:R-:W-:Y:S05]  /*3200*/  BSYNC B0 ;  /* 0x0000000000007941 */ /* 0x000fea0003800000 */
.L_x_91:
        /* <DEDUP_REMOVED lines=13> */
.L_x_94:
[----:B------:R-:W-:Y:S05]  /*32e0*/  BSYNC B0 ;  /* 0x0000000000007941 */ /* 0x000fea0003800000 */
.L_x_93:
        /* <DEDUP_REMOVED lines=10> */
.L_x_96:
[----:B------:R-:W-:Y:S05]  /*3390*/  BSYNC B0 ;  /* 0x0000000000007941 */ /* 0x000fea0003800000 */
.L_x_95:
        /* <DEDUP_REMOVED lines=13> */
.L_x_98:
[----:B------:R-:W-:Y:S05]  /*3470*/  BSYNC B0 ;  /* 0x0000000000007941 */ /* 0x000fea0003800000 */
.L_x_97:
        /* <DEDUP_REMOVED lines=13> */
.L_x_100:
[----:B------:R-:W-:Y:S05]  /*3550*/  BSYNC B0 ;  /* 0x0000000000007941 */ /* 0x000fea0003800000 */
.L_x_99:
        /* <DEDUP_REMOVED lines=13> */
.L_x_102:
[----:B------:R-:W-:Y:S05]  /*3630*/  BSYNC B0 ;  /* 0x0000000000007941 */ /* 0x000fea0003800000 */
.L_x_101:
        /* <DEDUP_REMOVED lines=13> */
.L_x_104:
[----:B------:R-:W-:Y:S05]  /*3710*/  BSYNC B0 ;  /* 0x0000000000007941 */ /* 0x000fea0003800000 */
.L_x_103:
        /* <DEDUP_REMOVED lines=13> */
.L_x_106:
[----:B------:R-:W-:Y:S05]  /*37f0*/  BSYNC B0 ;  /* 0x0000000000007941 */ /* 0x000fea0003800000 */
.L_x_105:
        /* <DEDUP_REMOVED lines=13> */
.L_x_108:
[----:B------:R-:W-:Y:S05]  /*38d0*/  BSYNC B0 ;  /* 0x0000000000007941 */ /* 0x000fea0003800000 */
.L_x_107:
        /* <DEDUP_REMOVED lines=13> */
.L_x_110:
[----:B------:R-:W-:Y:S05]  /*39b0*/  BSYNC B0 ;  /* 0x0000000000007941 */ /* 0x000fea0003800000 */
.L_x_109:
        /* <DEDUP_REMOVED lines=13> */
.L_x_112:
[----:B------:R-:W-:Y:S05]  /*3a90*/  BSYNC B0 ;  /* 0x0000000000007941 */ /* 0x000fea0003800000 */
.L_x_111:
        /* <DEDUP_REMOVED lines=13> */
.L_x_114:
[----:B------:R-:W-:Y:S05]  /*3b70*/  BSYNC B0 ;  /* 0x0000000000007941 */ /* 0x000fea0003800000 */
.L_x_113:
        /* <DEDUP_REMOVED lines=13> */
.L_x_116:
[----:B------:R-:W-:Y:S05]  /*3c50*/  BSYNC B0 ;  /* 0x0000000000007941 */ /* 0x000fea0003800000 */
.L_x_115:
        /* <DEDUP_REMOVED lines=13> */
.L_x_118:
[----:B------:R-:W-:Y:S05]  /*3d30*/  BSYNC B0 ;  /* 0x0000000000007941 */ /* 0x000fea0003800000 */
.L_x_117:
        /* <DEDUP_REMOVED lines=13> */
.L_x_120:
[----:B------:R-:W-:Y:S05]  /*3e10*/  BSYNC B0 ;  /* 0x0000000000007941 */ /* 0x000fea0003800000 */
.L_x_119:
        /* <DEDUP_REMOVED lines=9> */
[----:B------:R-:W-:-:S13]  /*3eb0*/  ISETP.GT.AND P5, PT, R16, 0x40, P6 ;  /* 0x000000401000780c */ /* 0x000fda00037a4270 */
[----:B0-----:R-:W-:Y:S05]  /*3ec0*/  @!P5 BRA `(.L_x_122) ;  /* 0x000000000004d947 */ /* 0x001fea0003800000 */
[----:B------:R0:W5:Y:S02]  /*3ed0*/  LDG.E.LTC128B.U16 R56, desc[UR12][R6.64+0x50] ;  /* 0x0000500c06387981 */ /* 0x000164000c1e1520 */
.L_x_122:
[----:B------:R-:W-:Y:S05]  /*3ee0*/  BSYNC B0 ;  /* 0x0000000000007941 */ /* 0x000fea0003800000 */
.L_x_121:
        /* <DEDUP_REMOVED lines=12> */
.L_x_124:
[----:B------:R-:W-:Y:S05]  /*3fb0*/  BSYNC B0 ;  /* 0x0000000000007941 */ /* 0x000fea0003800000 */
.L_x_123:
[----:B-----5:R-:W-:Y:S01]  /*3fc0*/  IMAD.U32 R3, R56, 0x10000, RZ ;  /* 0x0001000038037824 */ /* 0x020fe200078e00ff */
[----:B------:R-:W-:Y:S01]  /*3fd0*/  ISETP.GT.AND P6, PT, R16, 0x48, P6 ;  /* 0x000000481000780c */ /* 0x000fe200037c4270 */
[----:B------:R-:W-:Y:S02]  /*3fe0*/  BSSY B0, `(.L_x_125) ;  /* 0x000000a000007945 */ /* 0x000fe40003800000 */
[----:B------:R-:W-:Y:S01]  /*3ff0*/  FMUL R2, R3, R14 ;  /* 0x0000000e03027220 */ /* 0x000fe20000400000 */
[----:B------:R-:W-:-:S03]  /*4000*/  @P5 IMAD.MOV.U32 R3, RZ, RZ, R11 ;  /* 0x000000ffff035224 */ /* 0x000fc600078e000b */
[----:B------:R-:W-:-:S05]  /*4010*/  FFMA R2, R45, R0, R2 ;  /* 0x000000002d027223 */ /* 0x000fca0000000002 */
[----:B------:R-:W-:-:S04]  /*4020*/  F2FP.BF16.F32.PACK_AB R2, RZ, R2 ;  /* 0x00000002ff02723e */ /* 0x000fc800000010ff */
[----:B------:R-:W-:Y:S01]  /*4030*/  PRMT R4, R2, 0x7610, R4 ;  /* 0x0000761002047816 */ /* 0x000fe20000000004 */
[----:B------:R-:W-:-:S05]  /*4040*/  @P5 IMAD.MOV.U32 R2, RZ, RZ, R10 ;  /* 0x000000ffff025224 */ /* 0x000fca00078e000a */
[----:B------:R0:W-:Y:S01]  /*4050*/  @P5 STG.E.U16 desc[UR12][R2.64+0x52], R4 ;  /* 0x0000520402005986 */ /* 0x0001e2000c10150c */
[----:B------:R-:W-:Y:S05]  /*4060*/  @!P6 BRA `(.L_x_126) ;  /* 0x000000000004e947 */ /* 0x000fea0003800000 */
[----:B------:R0:W5:Y:S02]  /*4070*/  LDG.E.LTC128B.U16 R56, desc[UR12][R8.64+0x50] ;  /* 0x0000500c08387981 */ /* 0x000164000c1e1520 */
.L_x_126:
[----:B------:R-:W-:Y:S05]  /*4080*/  BSYNC B0 ;  /* 0x0000000000007941 */ /* 0x000fea0003800000 */
.L_x_125:
[----:B0----5:R-:W-:Y:S01]  /*4090*/  IMAD.U32 R3, R56, 0x10000, RZ ;  /* 0x0001000038037824 */ /* 0x021fe200078e00ff */
[----:B------:R-:W-:Y:S01]  /*40a0*/  ISETP.GT.AND P4, PT, R16, 0x48, P4 ;  /* 0x000000481000780c */ /* 0x000fe20002784270 */
[----:B------:R-:W-:Y:S01]  /*40b0*/  @P6 IMAD.MOV.U32 R2, RZ, RZ, R18 ;  /* 0x000000ffff026224 */ /* 0x000fe200078e0012 */
[----:B------:R-:W-:Y:S01]  /*40c0*/  BSSY B0, `(.L_x_127) ;  /* 0x0000009000007945 */ /* 0x000fe20003800000 */
[----:B------:R-:W-:-:S04]  /*40d0*/  FMUL R3, R3, R14 ;  /* 0x0000000e03037220 */ /* 0x000fc80000400000 */
[----:B------:R-:W-:-:S05]  /*40e0*/  FFMA R3, R46, R0, R3 ;  /* 0x000000002e037223 */ /* 0x000fca0000000003 */
[----:B------:R-:W-:-:S04]  /*40f0*/  F2FP.BF16.F32.PACK_AB R3, RZ, R3 ;  /* 0x00000003ff03723e */ /* 0x000fc800000010ff */
[----:B------:R-:W-:Y:S01]  /*4100*/  PRMT R4, R3, 0x7610, R4 ;  /* 0x0000761003047816 */ /* 0x000fe20000000004 */
[----:B------:R-:W-:-:S05]  /*4110*/  @P6 IMAD.MOV.U32 R3, RZ, RZ, R19 ;  /* 0x000000ffff036224 */ /* 0x000fca00078e0013 */
[----:B------:R0:W-:Y:S01]  /*4120*/  @P6 STG.E.U16 desc[UR12][R2.64+0x50], R4 ;  /* 0x0000500402006986 */ /* 0x0001e2000c10150c */
[----:B------:R-:W-:Y:S05]  /*4130*/  @!P4 BRA `(.L_x_128) ;  /* 0x000000000004c947 */ /* 0x000fea0003800000 */
[----:B------:R0:W5:Y:S02]  /*4140*/  LDG.E.LTC128B.U16 R56, desc[UR12][R8.64+0x52] ;  /* 0x0000520c08387981 */ /* 0x000164000c1e1520 */
.L_x_128:
[----:B------:R-:W-:Y:S05]  /*4150*/  BSYNC B0 ;  /* 0x0000000000007941 */ /* 0x000fea0003800000 */
.L_x_127:
[----:B0----5:R-:W-:Y:S01]  /*4160*/  IMAD.U32 R3, R56, 0x10000, RZ ;  /* 0x0001000038037824 */ /* 0x021fe200078e00ff */
        /* <DEDUP_REMOVED lines=11> */
.L_x_130:
[----:B------:R-:W-:Y:S05]  /*4220*/  BSYNC B0 ;  /* 0x0000000000007941 */ /* 0x000fea0003800000 */
.L_x_129:
        /* <DEDUP_REMOVED lines=12> */
.L_x_132:
[----:B------:R-:W-:Y:S05]  /*42f0*/  BSYNC B0 ;  /* 0x0000000000007941 */ /* 0x000fea0003800000 */
.L_x_131:
        /* <DEDUP_REMOVED lines=12> */
.L_x_134:
[----:B------:R-:W-:Y:S05]  /*43c0*/  BSYNC B0 ;  /* 0x0000000000007941 */ /* 0x000fea0003800000 */
.L_x_133:
        /* <DEDUP_REMOVED lines=12> */
.L_x_136:
[----:B------:R-:W-:Y:S05]  /*4490*/  BSYNC B0 ;  /* 0x0000000000007941 */ /* 0x000fea0003800000 */
.L_x_135:
        /* <DEDUP_REMOVED lines=12> */
.L_x_138:
[----:B------:R-:W-:Y:S05]  /*4560*/  BSYNC B0 ;  /* 0x0000000000007941 */ /* 0x000fea0003800000 */
.L_x_137:
        /* <DEDUP_REMOVED lines=12> */
.L_x_140:
[----:B------:R-:W-:Y:S05]  /*4630*/  BSYNC B0 ;  /* 0x0000000000007941 */ /* 0x000fea0003800000 */
.L_x_139:
        /* <DEDUP_REMOVED lines=9> */
.L_x_142:
[----:B------:R-:W-:Y:S05]  /*46d0*/  BSYNC B0 ;  /* 0x0000000000007941 */ /* 0x000fea0003800000 */
.L_x_141:
[----:B-----5:R-:W-:Y:S01]  /*46e0*/  IMAD.U32 R3, R56, 0x10000, RZ ;  /* 0x0001000038037824 */ /* 0x020fe200078e00ff */
[----:B------:R-:W-:Y:S01]  /*46f0*/  ISETP.GT.AND P0, PT, R16, 0x48, P0 ;  /* 0x000000481000780c */ /* 0x000fe20000704270 */
[----:B0-----:R-:W-:Y:S01]  /*4700*/  @P1 IMAD.MOV.U32 R2, RZ, RZ, R18 ;  /* 0x000000ffff021224 */ /* 0x001fe200078e0012 */
        /* <DEDUP_REMOVED lines=9> */
.L_x_144:
[----:B------:R-:W-:Y:S05]  /*47a0*/  BSYNC B0 ;  /* 0x0000000000007941 */ /* 0x000fea0003800000 */
.L_x_143:
[----:B0----5:R-:W-:-:S04]  /*47b0*/  IMAD.U32 R3, R56, 0x10000, RZ ;  /* 0x0001000038037824 */ /* 0x021fc800078e00ff */
[----:B------:R-:W-:-:S04]  /*47c0*/  FMUL R14, R3, R14 ;  /* 0x0000000e030e7220 */ /* 0x000fc80000400000 */
[----:B------:R-:W-:Y:S01]  /*47d0*/  FFMA R14, R55, R0, R14 ;  /* 0x00000000370e7223 */ /* 0x000fe2000000000e */
[----:B------:R-:W-:Y:S06]  /*47e0*/  @!P0 EXIT ;  /* 0x000000000000894d */ /* 0x000fec0003800000 */
[----:B------:R-:W-:-:S05]  /*47f0*/  F2FP.BF16.F32.PACK_AB R14, RZ, R14 ;  /* 0x0000000eff0e723e */ /* 0x000fca00000010ff */
[----:B------:R-:W-:Y:S01]  /*4800*/  STG.E.U16 desc[UR12][R18.64+0x72], R14 ;  /* 0x0000720e12007986 */ /* 0x000fe2000c10150c */
[----:B------:R-:W-:Y:S05]  /*4810*/  EXIT ;  /* 0x000000000000794d */ /* 0x000fea0003800000 */
.L_x_22:
[----:B------:R-:W-:Y:S01]  /*4820*/  ULDC.64 UR4, c[0x0][0x5c8] ;  /* 0x0001720000047ab9 */ /* 0x000fe20000000a00 */
[-C--:B------:R-:W-:Y:S01]  /*4830*/  FMUL R56, R56, R0.reuse ;  /* 0x0000000038387220 */ /* 0x080fe20000400000 */
[----:B------:R-:W-:Y:S01]  /*4840*/  LEA R2, P1, R10, UR4, 0x1 ;  /* 0x000000040a027c11 */ /* 0x000fe2000f8208ff */
[----:B------:R-:W-:Y:S01]  /*4850*/  IMAD.SHL.U32 R7, R20, 0x2, RZ ;  /* 0x0000000214077824 */ /* 0x000fe200078e00ff */
[----:B------:R-:W-:Y:S01]  /*4860*/  ISETP.GT.AND P6, PT, R15, 0x1, PT ;  /* 0x000000010f00780c */ /* 0x000fe20003fc4270 */
[----:B------:R-:W-:Y:S01]  /*4870*/  FMUL R57, R57, R0 ;  /* 0x0000000039397220 */ /* 0x000fe20000400000 */
[----:B------:R-:W-:Y:S01]  /*4880*/  F2FP.BF16.F32.PACK_AB R56, RZ, R56 ;  /* 0x00000038ff38723e */ /* 0x000fe200000010ff */
[-C--:B------:R-:W-:Y:S01]  /*4890*/  FMUL R58, R58, R0.reuse ;  /* 0x000000003a3a7220 */ /* 0x080fe20000400000 */
[----:B------:R-:W-:Y:S01]  /*48a0*/  LEA.HI.X R3, R10, UR5, R13, 0x1, P1 ;  /* 0x000000050a037c11 */ /* 0x000fe200088f0c0d */
[-C--:B------:R-:W-:Y:S01]  /*48b0*/  FMUL R59, R59, R0.reuse ;  /* 0x000000003b3b7220 */ /* 0x080fe20000400000 */
[----:B------:R-:W-:Y:S01]  /*48c0*/  ISETP.GT.AND P2, PT, R15, RZ, PT ;  /* 0x000000ff0f00720c */ /* 0x000fe20003f44270 */
[-C--:B------:R-:W-:Y:S01]  /*48d0*/  FMUL R60, R60, R0.reuse ;  /* 0x000000003c3c7220 */ /* 0x080fe20000400000 */
[C---:B------:R-:W-:Y:S01]  /*48e0*/  ISETP.GT.AND P1, PT, R16.reuse, RZ, P6 ;  /* 0x000000ff1000720c */ /* 0x040fe20003724270 */
[----:B------:R-:W-:Y:S01]  /*48f0*/  @P0 STG.E.U16 desc[UR12][R2.64], R56 ;  /* 0x0000003802000986 */ /* 0x000fe2000c10150c */
[----:B------:R-:W-:Y:S01]  /*4900*/  ISETP.GT.AND P0, PT, R16, 0x8, P2 ;  /* 0x000000081000780c */ /* 0x000fe20001704270 */
[-C--:B------:R-:W-:Y:S01]  /*4910*/  FMUL R61, R61, R0.reuse ;  /* 0x000000003d3d7220 */ /* 0x080fe20000400000 */
[----:B------:R-:W-:Y:S01]  /*4920*/  SHF.L.U64.HI R19, R20, 0x1, R19 ;  /* 0x0000000114137819 */ /* 0x000fe20000010213 */
[----:B------:R-:W-:Y:S01]  /*4930*/  FMUL R62, R62, R0 ;  /* 0x000000003e3e7220 */ /* 0x000fe20000400000 */
[----:B------:R-:W-:Y:S01]  /*4940*/  IADD3 R4, P3, R7, R2, RZ ;  /* 0x0000000207047210 */ /* 0x000fe20007f7e0ff */
[-C--:B------:R-:W-:Y:S01]  /*4950*/  FMUL R63, R63, R0.reuse ;  /* 0x000000003f3f7220 */ /* 0x080fe20000400000 */
[----:B------:R-:W-:Y:S01]  /*4960*/  F2FP.BF16.F32.PACK_AB R57, RZ, R57 ;  /* 0x00000039ff39723e */ /* 0x000fe200000010ff */
[----:B------:R-:W-:Y:S01]  /*4970*/  FMUL R64, R64, R0 ;  /* 0x0000000040407220 */ /* 0x000fe20000400000 */
[----:B------:R-:W-:Y:S01]  /*4980*/  F2FP.BF16.F32.PACK_AB R58, RZ, R58 ;  /* 0x0000003aff3a723e */ /* 0x000fe200000010ff */
[----:B------:R-:W-:Y:S01]  /*4990*/  IMAD.X R5, R19, 0x1, R3, P3 ;  /* 0x0000000113057824 */ /* 0x000fe200018e0603 */
[C---:B------:R-:W-:Y:S01]  /*49a0*/  ISETP.GT.AND P5, PT, R15.reuse, 0x8, PT ;  /* 0x000000080f00780c */ /* 0x040fe20003fa4270 */
[----:B------:R-:W-:Y:S01]  /*49b0*/  @P1 STG.E.U16 desc[UR12][R2.64+0x2], R57 ;  /* 0x0000023902001986 */ /* 0x000fe2000c10150c */
[----:B------:R-:W-:Y:S01]  /*49c0*/  ISETP.GT.AND P4, PT, R15, 0x9, PT ;  /* 0x000000090f00780c */ /* 0x000fe20003f84270 */
[-C--:B------:R-:W-:Y:S01]  /*49d0*/  FMUL R65, R65, R0.reuse ;  /* 0x0000000041417220 */ /* 0x080fe20000400000 */
[C---:B------:R-:W-:Y:S01]  /*49e0*/  ISETP.GT.AND P2, PT, R16.reuse, 0x8, P6 ;  /* 0x000000081000780c */ /* 0x040fe20003744270 */
[----:B------:R-:W-:Y:S01]  /*49f0*/  @P0 STG.E.U16 desc[UR12][R4.64], R58 ;  /* 0x0000003a04000986 */ /* 0x000fe2000c10150c */
[----:B------:R-:W-:Y:S01]  /*4a00*/  ISETP.GT.AND P0, PT, R16, RZ, P5 ;  /* 0x000000ff1000720c */ /* 0x000fe20002f04270 */
[-C--:B------:R-:W-:Y:S01]  /*4a10*/  FMUL R66, R66, R0.reuse ;  /* 0x0000000042427220 */ /* 0x080fe20000400000 */
[----:B------:R-:W-:Y:S01]  /*4a20*/  ISETP.GT.AND P1, PT, R16, RZ, P4 ;  /* 0x000000ff1000720c */ /* 0x000fe20002724270 */
[-C--:B------:R-:W-:Y:S01]  /*4a30*/  FMUL R67, R67, R0.reuse ;  /* 0x0000000043437220 */ /* 0x080fe20000400000 */
[----:B------:R-:W-:Y:S01]  /*4a40*/  F2FP.BF16.F32.PACK_AB R59, RZ, R59 ;  /* 0x0000003bff3b723e */ /* 0x000fe200000010ff */
[----:B------:R-:W-:Y:S01]  /*4a50*/  FMUL R68, R68, R0 ;  /* 0x0000000044447220 */ /* 0x000fe20000400000 */
[----:B------:R-:W-:Y:S01]  /*4a60*/  F2FP.BF16.F32.PACK_AB R60, RZ, R60 ;  /* 0x0000003cff3c723e */ /* 0x000fe200000010ff */
[-C--:B------:R-:W-:Y:S01]  /*4a70*/  FMUL R69, R69, R0.reuse ;  /* 0x0000000045457220 */ /* 0x080fe20000400000 */
[----:B------:R-:W-:Y:S01]  /*4a80*/  F2FP.BF16.F32.PACK_AB R61, RZ, R61 ;  /* 0x0000003dff3d723e */ /* 0x000fe200000010ff */
[-C--:B------:R-:W-:Y:S01]  /*4a90*/  FMUL R70, R70, R0.reuse ;  /* 0x0000000046467220 */ /* 0x080fe20000400000 */
[C---:B------:R-:W-:Y:S01]  /*4aa0*/  SHF.L.U64.HI R9, R17.reuse, 0x1, R18 ;  /* 0x0000000111097819 */ /* 0x040fe20000010212 */
[----:B------:R-:W-:Y:S01]  /*4ab0*/  IMAD.SHL.U32 R17, R17, 0x2, RZ ;  /* 0x0000000211117824 */ /* 0x000fe200078e00ff */
[----:B------:R-:W-:Y:S01]  /*4ac0*/  @P2 STG.E.U16 desc[UR12][R4.64+0x2], R59 ;  /* 0x0000023b04002986 */ /* 0x000fe2000c10150c */
[----:B------:R-:W-:Y:S01]  /*4ad0*/  ISETP.GT.AND P2, PT, R16, 0x8, P5 ;  /* 0x000000081000780c */ /* 0x000fe20002f44270 */
[----:B------:R-:W-:Y:S01]  /*4ae0*/  FMUL R71, R71, R0 ;  /* 0x0000000047477220 */ /* 0x000fe20000400000 */
[----:B------:R-:W-:Y:S01]  /*4af0*/  ISETP.GT.AND P3, PT, R15, 0x10, PT ;  /* 0x000000100f00780c */ /* 0x000fe20003f64270 */
[----:B------:R-:W-:Y:S01]  /*4b00*/  @P0 STG.E.U16 desc[UR12][R2.64+0x10], R60 ;  /* 0x0000103c02000986 */ /* 0x000fe2000c10150c */
[----:B------:R-:W-:Y:S01]  /*4b10*/  F2FP.BF16.F32.PACK_AB R62, RZ, R62 ;  /* 0x0000003eff3e723e */ /* 0x000fe200000010ff */
[----:B------:R-:W-:Y:S01]  /*4b20*/  FMUL R72, R72, R0 ;  /* 0x0000000048487220 */ /* 0x000fe20000400000 */
[----:B------:R-:W-:Y:S01]  /*4b30*/  F2FP.BF16.F32.PACK_AB R63, RZ, R63 ;  /* 0x0000003fff3f723e */ /* 0x000fe200000010ff */
[----:B------:R-:W-:Y:S01]  /*4b40*/  @P1 STG.E.U16 desc[UR12][R2.64+0x12], R61 ;  /* 0x0000123d02001986 */ /* 0x000fe2000c10150c */
[----:B------:R-:W-:Y:S01]  /*4b50*/  IADD3 R6, P0, P1, R17, R2, R7 ;  /* 0x0000000211067210 */ /* 0x000fe2000791e007 */
[----:B------:R-:W-:Y:S01]  /*4b60*/  FMUL R73, R73, R0 ;  /* 0x0000000049497220 */ /* 0x000fe20000400000 */
[----:B------:R-:W-:Y:S01]  /*4b70*/  F2FP.BF16.F32.PACK_AB R64, RZ, R64 ;  /* 0x00000040ff40723e */ /* 0x000fe200000010ff */
[-C--:B------:R-:W-:Y:S01]  /*4b80*/  FMUL R74, R74, R0.reuse ;  /* 0x000000004a4a7220 */ /* 0x080fe20000400000 */
[----:B------:R-:W-:Y:S01]  /*4b90*/  IADD3.X R7, R9, R3, R19, P0, P1 ;  /* 0x0000000309077210 */ /* 0x000fe200007e2413 */
[----:B------:R-:W-:Y:S01]  /*4ba0*/  @P2 STG.E.U16 desc[UR12][R4.64+0x10], R62 ;  /* 0x0000103e04002986 */ /* 0x000fe2000c10150c */
[C---:B------:R-:W-:Y:S01]  /*4bb0*/  ISETP.GT.AND P1, PT, R16.reuse, 0x8, P4 ;  /* 0x000000081000780c */ /* 0x040fe20002724270 */
[-C--:B------:R-:W-:Y:S01]  /*4bc0*/  FMUL R75, R75, R0.reuse ;  /* 0x000000004b4b7220 */ /* 0x080fe20000400000 */
[----:B------:R-:W-:Y:S01]  /*4bd0*/  ISETP.GT.AND P0, PT, R16, RZ, P3 ;  /* 0x000000ff1000720c */ /* 0x000fe20001f04270 */
[-C--:B------:R-:W-:Y:S01]  /*4be0*/  FMUL R76, R76, R0.reuse ;  /* 0x000000004c4c7220 */ /* 0x080fe20000400000 */
[----:B------:R-:W-:Y:S01]  /*4bf0*/  ISETP.GT.AND P2, PT, R15, 0x11, PT ;  /* 0x000000110f00780c */ /* 0x000fe20003f44270 */
[-C--:B------:R-:W-:Y:S01]  /*4c00*/  FMUL R77, R77, R0.reuse ;  /* 0x000000004d4d7220 */ /* 0x080fe20000400000 */
[----:B------:R-:W-:Y:S01]  /*4c10*/  F2FP.BF16.F32.PACK_AB R65, RZ, R65 ;  /* 0x00000041ff41723e */ /* 0x000fe200000010ff */
[----:B------:R-:W-:Y:S01]  /*4c20*/  FMUL R78, R78, R0 ;  /* 0x000000004e4e7220 */ /* 0x000fe20000400000 */
[----:B------:R-:W-:Y:S01]  /*4c30*/  F2FP.BF16.F32.PACK_AB R66, RZ, R66 ;  /* 0x00000042ff42723e */ /* 0x000fe200000010ff */
[-C--:B------:R-:W-:Y:S01]  /*4c40*/  FMUL R79, R79, R0.reuse ;  /* 0x000000004f4f7220 */ /* 0x080fe20000400000 */
[----:B------:R-:W-:Y:S01]  /*4c50*/  F2FP.BF16.F32.PACK_AB R67, RZ, R67 ;  /* 0x00000043ff43723e */ /* 0x000fe200000010ff */
[----:B------:R-:W-:Y:S01]  /*4c60*/  FMUL R80, R80, R0 ;  /* 0x0000000050507220 */ /* 0x000fe20000400000 */
[----:B------:R-:W-:Y:S01]  /*4c70*/  F2FP.BF16.F32.PACK_AB R68, RZ, R68 ;  /* 0x00000044ff44723e */ /* 0x000fe200000010ff */
[----:B------:R-:W-:Y:S01]  /*4c80*/  @P1 STG.E.U16 desc[UR12][R4.64+0x12], R63 ;  /* 0x0000123f04001986 */ /* 0x000fe2000c10150c */
[----:B------:R-:W-:Y:S01]  /*4c90*/  ISETP.GT.AND P1, PT, R15, 0x19, PT ;  /* 0x000000190f00780c */ /* 0x000fe20003f24270 */
[-C--:B------:R-:W-:Y:S01]  /*4ca0*/  FMUL R81, R81, R0.reuse ;  /* 0x0000000051517220 */ /* 0x080fe20000400000 */
[----:B------:R-:W-:Y:S01]  /*4cb0*/  F2FP.BF16.F32.PACK_AB R69, RZ, R69 ;  /* 0x00000045ff45723e */ /* 0x000fe200000010ff */
[----:B------:R-:W-:Y:S01]  /*4cc0*/  @P0 STG.E.U16 desc[UR12][R2.64+0x20], R64 ;  /* 0x0000204002000986 */ /* 0x000fe2000c10150c */
[----:B------:R-:W-:Y:S01]  /*4cd0*/  ISETP.GT.AND P0, PT, R16, RZ, P2 ;  /* 0x000000ff1000720c */ /* 0x000fe20001704270 */
[----:B------:R-:W-:Y:S01]  /*4ce0*/  FMUL R82, R82, R0 ;  /* 0x0000000052527220 */ /* 0x000fe20000400000 */
[----:B------:R-:W-:Y:S01]  /*4cf0*/  F2FP.BF16.F32.PACK_AB R70, RZ, R70 ;  /* 0x00000046ff46723e */ /* 0x000fe200000010ff */
        /* <DEDUP_REMOVED lines=10> */
[----:B------:R-:W-:Y:S01]  /*4da0*/  @P0 STG.E.U16 desc[UR12][R2.64+0x22], R65 ;  /* 0x0000224102000986 */ /* 0x000fe2000c10150c */
[----:B------:R-:W-:Y:S01]  /*4db0*/  ISETP.GT.AND P0, PT, R16, 0x8, P3 ;  /* 0x000000081000780c */ /* 0x000fe20001f04270 */
[-C--:B------:R-:W-:Y:S01]  /*4dc0*/  FMUL R24, R24, R0.reuse ;  /* 0x0000000018187220 */ /* 0x080fe20000400000 */
[----:B------:R-:W-:Y:S01]  /*4dd0*/  ISETP.GT.AND P5, PT, R15, 0x28, PT ;  /* 0x000000280f00780c */ /* 0x000fe20003fa4270 */
        /* <DEDUP_REMOVED lines=8> */
[-C--:B------:R-:W-:Y:S01]  /*4e60*/  FMUL R29, R29, R0.reuse ;  /* 0x000000001d1d7220 */ /* 0x080fe20000400000 */
[C---:B------:R-:W-:Y:S01]  /*4e70*/  ISETP.GT.AND P4, PT, R15.reuse, 0x30, PT ;  /* 0x000000300f00780c */ /* 0x040fe20003f84270 */
[----:B------:R-:W-:Y:S01]  /*4e80*/  @P0 STG.E.U16 desc[UR12][R4.64+0x20], R66 ;  /* 0x0000204204000986 */ /* 0x000fe2000c10150c */
[----:B------:R-:W-:Y:S01]  /*4e90*/  ISETP.GT.AND P0, PT, R16, 0x8, P2 ;  /* 0x000000081000780c */ /* 0x000fe20001704270 */
[-C--:B------:R-:W-:Y:S01]  /*4ea0*/  FMUL R30, R30, R0.reuse ;  /* 0x000000001e1e7220 */ /* 0x080fe20000400000 */
[----:B------:R-:W-:Y:S01]  /*4eb0*/  ISETP.GT.AND P2, PT, R15, 0x18, PT ;  /* 0x000000180f00780c */ /* 0x000fe20003f44270 */
[----:B------:R-:W-:Y:S01]  /*4ec0*/  FMUL R31, R31, R0 ;  /* 0x000000001f1f7220 */ /* 0x000fe20000400000 */
[----:B------:R-:W-:Y:S01]  /*4ed0*/  F2FP.BF16.F32.PACK_AB R80, RZ, R80 ;  /* 0x00000050ff50723e */ /* 0x000fe200000010ff */
        /* <DEDUP_REMOVED lines=8> */
[----:B------:R-:W-:Y:S01]  /*4f60*/  @P0 STG.E.U16 desc[UR12][R4.64+0x22], R67 ;  /* 0x0000224304000986 */ /* 0x000fe2000c10150c */
[----:B------:R-:W-:Y:S01]  /*4f70*/  ISETP.GT.AND P0, PT, R16, RZ, P2 ;  /* 0x000000ff1000720c */ /* 0x000fe20001704270 */
[----:B------:R-:W-:Y:S01]  /*4f80*/  FMUL R36, R36, R0 ;  /* 0x0000000024247220 */ /* 0x000fe20000400000 */
[----:B------:R-:W-:Y:S01]  /*4f90*/  F2FP.BF16.F32.PACK_AB R84, RZ, R84 ;  /* 0x00000054ff54723e */ /* 0x000fe200000010ff */
[-C--:B------:R-:W-:Y:S01]  /*4fa0*/  FMUL R37, R37, R0.reuse ;  /* 0x0000000025257220 */ /* 0x080fe20000400000 */
[----:B------:R-:W-:Y:S01]  /*4fb0*/  P2R R12, PR, RZ, 0x20 ;  /* 0x00000020ff0c7803 */ /* 0x000fe20000000000 */
        /* <DEDUP_REMOVED lines=9> */
[----:B------:R-:W-:Y:S01]  /*5050*/  ISETP.GT.AND P0, PT, R16, RZ, P1 ;  /* 0x000000ff1000720c */ /* 0x000fe20000f04270 */
        /* <DEDUP_REMOVED lines=13> */
[----:B------:R-:W-:Y:S01]  /*5130*/  ISETP.GT.AND P0, PT, R16, 0x8, P2 ;  /* 0x000000081000780c */ /* 0x000fe20001704270 */
        /* <DEDUP_REMOVED lines=17> */
[----:B------:R-:W-:-:S02]  /*5250*/  F2FP.BF16.F32.PACK_AB R36, RZ, R36 ;  /* 0x00000024ff24723e */ /* 0x000fc400000010ff */
[----:B------:R-:W-:Y:S02]  /*5260*/  F2FP.BF16.F32.PACK_AB R37, RZ, R37 ;  /* 0x00000025ff25723e */ /* 0x000fe400000010ff */
[----:B------:R-:W-:Y:S02]  /*5270*/  F2FP.BF16.F32.PACK_AB R38, RZ, R38 ;  /* 0x00000026ff26723e */ /* 0x000fe400000010ff */
[----:B------:R-:W-:Y:S02]  /*5280*/  F2FP.BF16.F32.PACK_AB R39, RZ, R39 ;  /* 0x00000027ff27723e */ /* 0x000fe400000010ff */
[----:B------:R-:W-:Y:S01]  /*5290*/  F2FP.BF16.F32.PACK_AB R40, RZ, R40 ;  /* 0x00000028ff28723e */ /* 0x000fe200000010ff */
[----:B------:R-:W-:Y:S01]  /*52a0*/  @P0 STG.E.U16 desc[UR12][R4.64+0x32], R71 ;  /* 0x0000324704000986 */ /* 0x000fe2000c10150c */
[----:B------:R-:W-:Y:S02]  /*52b0*/  ISETP.GT.AND P0, PT, R16, RZ, P2 ;  /* 0x000000ff1000720c */ /* 0x000fe40001704270 */
[----:B------:R-:W-:-:S02]  /*52c0*/  F2FP.BF16.F32.PACK_AB R41, RZ, R41 ;  /* 0x00000029ff29723e */ /* 0x000fc400000010ff */
[----:B------:R-:W-:Y:S02]  /*52d0*/  F2FP.BF16.F32.PACK_AB R42, RZ, R42 ;  /* 0x0000002aff2a723e */ /* 0x000fe400000010ff */
[----:B------:R-:W-:Y:S02]  /*52e0*/  F2FP.BF16.F32.PACK_AB R43, RZ, R43 ;  /* 0x0000002bff2b723e */ /* 0x000fe400000010ff */
[----:B------:R-:W-:Y:S02]  /*52f0*/  F2FP.BF16.F32.PACK_AB R44, RZ, R44 ;  /* 0x0000002cff2c723e */ /* 0x000fe400000010ff */
[----:B------:R-:W-:Y:S02]  /*5300*/  F2FP.BF16.F32.PACK_AB R45, RZ, R45 ;  /* 0x0000002dff2d723e */ /* 0x000fe400000010ff */
[----:B------:R-:W-:Y:S01]  /*5310*/  F2FP.BF16.F32.PACK_AB R46, RZ, R46 ;  /* 0x0000002eff2e723e */ /* 0x000fe200000010ff */
[----:B------:R-:W-:Y:S01]  /*5320*/  @P0 STG.E.U16 desc[UR12][R2.64+0x40], R72 ;  /* 0x0000404802000986 */ /* 0x000fe2000c10150c */
[----:B------:R-:W-:-:S02]  /*5330*/  ISETP.GT.AND P0, PT, R16, RZ, P1 ;  /* 0x000000ff1000720c */ /* 0x000fc40000f04270 */
[----:B------:R-:W-:Y:S02]  /*5340*/  F2FP.BF16.F32.PACK_AB R47, RZ, R47 ;  /* 0x0000002fff2f723e */ /* 0x000fe400000010ff */
[----:B------:R-:W-:Y:S02]  /*5350*/  F2FP.BF16.F32.PACK_AB R48, RZ, R48 ;  /* 0x00000030ff30723e */ /* 0x000fe400000010ff */
[----:B------:R-:W-:Y:S02]  /*5360*/  F2FP.BF16.F32.PACK_AB R49, RZ, R49 ;  /* 0x00000031ff31723e */ /* 0x000fe400000010ff */
[----:B------:R-:W-:Y:S02]  /*5370*/  F2FP.BF16.F32.PACK_AB R50, RZ, R50 ;  /* 0x00000032ff32723e */ /* 0x000fe400000010ff */
[----:B------:R-:W-:Y:S02]  /*5380*/  F2FP.BF16.F32.PACK_AB R51, RZ, R51 ;  /* 0x00000033ff33723e */ /* 0x000fe400000010ff */
[----:B------:R-:W-:Y:S01]  /*5390*/  F2FP.BF16.F32.PACK_AB R52, RZ, R52 ;  /* 0x00000034ff34723e */ /* 0x000fe200000010ff */
[----:B------:R-:W-:Y:S01]  /*53a0*/  @P0 STG.E.U16 desc[UR12][R2.64+0x42], R73 ;  /* 0x0000424902000986 */ /* 0x000fe2000c10150c */
[----:B------:R-:W-:-:S02]  /*53b0*/  ISETP.GT.AND P0, PT, R16, 0x8, P2 ;  /* 0x000000081000780c */ /* 0x000fc40001704270 */
[----:B------:R-:W-:Y:S02]  /*53c0*/  ISETP.GT.AND P2, PT, R15, 0x38, PT ;  /* 0x000000380f00780c */ /* 0x000fe40003f44270 */
[----:B------:R-:W-:Y:S02]  /*53d0*/  F2FP.BF16.F32.PACK_AB R53, RZ, R53 ;  /* 0x00000035ff35723e */ /* 0x000fe400000010ff */
[----:B------:R-:W-:-:S07]  /*53e0*/  F2FP.BF16.F32.PACK_AB R54, RZ, R54 ;  /* 0x00000036ff36723e */ /* 0x000fce00000010ff */
[----:B------:R-:W-:Y:S01]  /*53f0*/  @P0 STG.E.U16 desc[UR12][R4.64+0x40], R74 ;  /* 0x0000404a04000986 */ /* 0x000fe2000c10150c */
[----:B------:R-:W-:-:S13]  /*5400*/  ISETP.GT.AND P0, PT, R16, 0x8, P1 ;  /* 0x000000081000780c */ /* 0x000fda0000f04270 */
[----:B------:R-:W-:Y:S01]  /*5410*/  @P0 STG.E.U16 desc[UR12][R4.64+0x42], R75 ;  /* 0x0000424b04000986 */ /* 0x000fe2000c10150c */
[----:B------:R-:W-:-:S13]  /*5420*/  ISETP.GT.AND P0, PT, R16, RZ, P5 ;  /* 0x000000ff1000720c */ /* 0x000fda0002f04270 */
[----:B------:R-:W-:Y:S01]  /*5430*/  @P0 STG.E.U16 desc[UR12][R2.64+0x50], R76 ;  /* 0x0000504c02000986 */ /* 0x000fe2000c10150c */
[----:B------:R-:W-:-:S04]  /*5440*/  ISETP.GT.AND P0, PT, R15, 0x29, PT ;  /* 0x000000290f00780c */ /* 0x000fc80003f04270 */
[----:B------:R-:W-:Y:S02]  /*5450*/  ISETP.GT.AND P1, PT, R16, RZ, P0 ;  /* 0x000000ff1000720c */ /* 0x000fe40000724270 */
[----:B------:R-:W-:-:S11]  /*5460*/  P2R R13, PR, RZ, 0x1 ;  /* 0x00000001ff0d7803 */ /* 0x000fd60000000000 */
[----:B------:R-:W-:Y:S01]  /*5470*/  @P1 STG.E.U16 desc[UR12][R2.64+0x52], R77 ;  /* 0x0000524d02001986 */ /* 0x000fe2000c10150c */
[----:B------:R-:W-:-:S13]  /*5480*/  ISETP.GT.AND P1, PT, R16, 0x8, P5 ;  /* 0x000000081000780c */ /* 0x000fda0002f24270 */
[----:B------:R-:W-:Y:S01]  /*5490*/  @P1 STG.E.U16 desc[UR12][R4.64+0x50], R78 ;  /* 0x0000504e04001986 */ /* 0x000fe2000c10150c */
[C---:B------:R-:W-:Y:S02]  /*54a0*/  ISETP.GT.AND P1, PT, R16.reuse, 0x8, P0 ;  /* 0x000000081000780c */ /* 0x040fe40000724270 */
[----:B------:R-:W-:-:S11]  /*54b0*/  ISETP.GT.AND P0, PT, R16, 0x8, P2 ;  /* 0x000000081000780c */ /* 0x000fd60001704270 */
[----:B------:R-:W-:Y:S01]  /*54c0*/  @P1 STG.E.U16 desc[UR12][R4.64+0x52], R79 ;  /* 0x0000524f04001986 */ /* 0x000fe2000c10150c */
[----:B------:R-:W-:-:S13]  /*54d0*/  ISETP.GT.AND P1, PT, R16, RZ, P4 ;  /* 0x000000ff1000720c */ /* 0x000fda0002724270 */
[----:B------:R-:W-:Y:S01]  /*54e0*/  @P1 STG.E.U16 desc[UR12][R2.64+0x60], R80 ;  /* 0x0000605002001986 */ /* 0x000fe2000c10150c */
[----:B------:R-:W-:-:S13]  /*54f0*/  ISETP.GT.AND P1, PT, R16, RZ, P3 ;  /* 0x000000ff1000720c */ /* 0x000fda0001f24270 */
[----:B------:R-:W-:Y:S01]  /*5500*/  @P1 STG.E.U16 desc[UR12][R2.64+0x62], R81 ;  /* 0x0000625102001986 */ /* 0x000fe2000c10150c */
[----:B------:R-:W-:-:S13]  /*5510*/  ISETP.GT.AND P1, PT, R16, 0x8, P4 ;  /* 0x000000081000780c */ /* 0x000fda0002724270 */
[----:B------:R-:W-:Y:S01]  /*5520*/  @P1 STG.E.U16 desc[UR12][R4.64+0x60], R82 ;  /* 0x0000605204001986 */ /* 0x000fe2000c10150c */
[----:B------:R-:W-:-:S13]  /*5530*/  ISETP.GT.AND P1, PT, R16, 0x8, P3 ;  /* 0x000000081000780c */ /* 0x000fda0001f24270 */
[----:B------:R-:W-:Y:S01]  /*5540*/  @P1 STG.E.U16 desc[UR12][R4.64+0x62], R83 ;  /* 0x0000625304001986 */ /* 0x000fe2000c10150c */
[----:B------:R-:W-:-:S05]  /*5550*/  IADD3 R10, P1, R17, R4, RZ ;  /* 0x00000004110a7210 */ /* 0x000fca0007f3e0ff */
[----:B------:R-:W-:Y:S01]  /*5560*/  IMAD.X R11, R9, 0x1, R5, P1 ;  /* 0x00000001090b7824 */ /* 0x000fe200008e0605 */
[----:B------:R-:W-:-:S13]  /*5570*/  ISETP.GT.AND P1, PT, R16, RZ, P2 ;  /* 0x000000ff1000720c */ /* 0x000fda0001724270 */
[----:B------:R-:W-:Y:S01]  /*5580*/  @P1 STG.E.U16 desc[UR12][R2.64+0x70], R84 ;  /* 0x0000705402001986 */ /* 0x000fe2000c10150c */
[----:B------:R-:W-:-:S05]  /*5590*/  IADD3 R8, P1, R17, R2, RZ ;  /* 0x0000000211087210 */ /* 0x000fca0007f3e0ff */
[----:B------:R-:W-:Y:S01]  /*55a0*/  IMAD.X R9, R9, 0x1, R3, P1 ;  /* 0x0000000109097824 */ /* 0x000fe200008e0603 */
[----:B------:R-:W-:-:S04]  /*55b0*/  ISETP.GT.AND P1, PT, R15, 0x39, PT ;  /* 0x000000390f00780c */ /* 0x000fc80003f24270 */
[----:B------:R-:W-:-:S13]  /*55c0*/  ISETP.GT.AND P5, PT, R16, RZ, P1 ;  /* 0x000000ff1000720c */ /* 0x000fda0000fa4270 */
[----:B------:R0:W-:Y:S01]  /*55d0*/  @P5 STG.E.U16 desc[UR12][R2.64+0x72], R85 ;  /* 0x0000725502005986 */ /* 0x0001e2000c10150c */
[----:B------:R-:W-:-:S03]  /*55e0*/  ISETP.GT.AND P5, PT, R15, RZ, PT ;  /* 0x000000ff0f00720c */ /* 0x000fc60003fa4270 */
[----:B------:R-:W-:Y:S01]  /*55f0*/  @P0 STG.E.U16 desc[UR12][R4.64+0x70], R86 ;  /* 0x0000705604000986 */ /* 0x000fe2000c10150c */
[----:B------:R-:W-:-:S13]  /*5600*/  ISETP.GT.AND P0, PT, R16, 0x8, P1 ;  /* 0x000000081000780c */ /* 0x000fda0000f04270 */
[----:B------:R-:W-:Y:S01]  /*5610*/  @P0 STG.E.U16 desc[UR12][R4.64+0x72], R87 ;  /* 0x0000725704000986 */ /* 0x000fe2000c10150c */
[C---:B------:R-:W-:Y:S02]  /*5620*/  ISETP.GT.AND P0, PT, R16.reuse, 0x40, P5 ;  /* 0x000000401000780c */ /* 0x040fe40002f04270 */
[----:B------:R-:W-:-:S11]  /*5630*/  ISETP.GT.AND P5, PT, R16, 0x48, P5 ;  /* 0x000000481000780c */ /* 0x000fd60002fa4270 */
[----:B------:R-:W-:Y:S01]  /*5640*/  @P0 STG.E.U16 desc[UR12][R8.64], R24 ;  /* 0x0000001808000986 */ /* 0x000fe2000c10150c */
[C---:B------:R-:W-:Y:S02]  /*5650*/  ISETP.GT.AND P0, PT, R16.reuse, 0x40, P6 ;  /* 0x000000401000780c */ /* 0x040fe40003704270 */
[----:B------:R-:W-:-:S11]  /*5660*/  ISETP.GT.AND P6, PT, R16, 0x48, P6 ;  /* 0x000000481000780c */ /* 0x000fd600037c4270 */
[----:B0-----:R-:W-:Y:S02]  /*5670*/  @P0 IMAD.MOV.U32 R2, RZ, RZ, R8 ;  /* 0x000000ffff020224 */ /* 0x001fe400078e0008 */
[----:B------:R-:W-:-:S05]  /*5680*/  @P0 IMAD.MOV.U32 R3, RZ, RZ, R9 ;  /* 0x000000ffff030224 */ /* 0x000fca00078e0009 */
[----:B------:R0:W-:Y:S01]  /*5690*/  @P0 STG.E.U16 desc[UR12][R2.64+0x2], R25 ;  /* 0x0000021902000986 */ /* 0x0001e2000c10150c */
[----:B------:R-:W-:-:S03]  /*56a0*/  ISETP.NE.AND P0, PT, R13, RZ, PT ;  /* 0x000000ff0d00720c */ /* 0x000fc60003f05270 */
[----:B------:R-:W-:Y:S01]  /*56b0*/  @P5 STG.E.U16 desc[UR12][R10.64], R26 ;  /* 0x0000001a0a005986 */ /* 0x000fe2000c10150c */
[----:B------:R-:W-:-:S03]  /*56c0*/  ISETP.NE.AND P5, PT, R12, RZ, PT ;  /* 0x000000ff0c00720c */ /* 0x000fc60003fa5270 */
[----:B------:R-:W-:Y:S01]  /*56d0*/  @P6 STG.E.U16 desc[UR12][R10.64+0x2], R27 ;  /* 0x0000021b0a006986 */ /* 0x000fe2000c10150c */
[----:B------:R-:W-:-:S04]  /*56e0*/  ISETP.GT.AND P6, PT, R15, 0x8, PT ;  /* 0x000000080f00780c */ /* 0x000fc80003fc4270 */
[----:B------:R-:W-:-:S13]  /*56f0*/  ISETP.GT.AND P6, PT, R16, 0x40, P6 ;  /* 0x000000401000780c */ /* 0x000fda00037c4270 */
[----:B0-----:R-:W-:Y:S02]  /*5700*/  @P6 IMAD.MOV.U32 R2, RZ, RZ, R8 ;  /* 0x000000ffff026224 */ /* 0x001fe400078e0008 */
[----:B------:R-:W-:-:S05]  /*5710*/  @P6 IMAD.MOV.U32 R3, RZ, RZ, R9 ;  /* 0x000000ffff036224 */ /* 0x000fca00078e0009 */
[----:B------:R0:W-:Y:S01]  /*5720*/  @P6 STG.E.U16 desc[UR12][R2.64+0x10], R28 ;  /* 0x0000101c02006986 */ /* 0x0001e2000c10150c */
[----:B------:R-:W-:-:S04]  /*5730*/  ISETP.GT.AND P6, PT, R15, 0x9, PT ;  /* 0x000000090f00780c */ /* 0x000fc80003fc4270 */
[----:B------:R-:W-:-:S13]  /*5740*/  ISETP.GT.AND P6, PT, R16, 0x40, P6 ;  /* 0x000000401000780c */ /* 0x000fda00037c4270 */
[----:B0-----:R-:W-:Y:S02]  /*5750*/  @P6 IMAD.MOV.U32 R2, RZ, RZ, R8 ;  /* 0x000000ffff026224 */ /* 0x001fe400078e0008 */
[----:B------:R-:W-:-:S05]  /*5760*/  @P6 IMAD.MOV.U32 R3, RZ, RZ, R9 ;  /* 0x000000ffff036224 */ /* 0x000fca00078e0009 */
[----:B------:R0:W-:Y:S01]  /*5770*/  @P6 STG.E.U16 desc[UR12][R2.64+0x12], R29 ;  /* 0x0000121d02006986 */ /* 0x0001e2000c10150c */
[----:B------:R-:W-:-:S04]  /*5780*/  ISETP.GT.AND P6, PT, R15, 0x8, PT ;  /* 0x000000080f00780c */ /* 0x000fc80003fc4270 */
[----:B------:R-:W-:-:S13]  /*5790*/  ISETP.GT.AND P6, PT, R16, 0x48, P6 ;  /* 0x000000481000780c */ /* 0x000fda00037c4270 */
        /* <DEDUP_REMOVED lines=66> */
[C---:B------:R-:W-:Y:S02]  /*5bc0*/  ISETP.GT.AND P6, PT, R16.reuse, 0x40, P5 ;  /* 0x000000401000780c */ /* 0x040fe40002fc4270 */
[----:B------:R-:W-:-:S11]  /*5bd0*/  ISETP.GT.AND P5, PT, R16, 0x48, P5 ;  /* 0x000000481000780c */ /* 0x000fd60002fa4270 */
        /* <DEDUP_REMOVED lines=9> */
[----:B------:R-:W-:Y:S01]  /*5c70*/  ISETP.GT.AND P4, PT, R16, 0x48, P4 ;  /* 0x000000481000780c */ /* 0x000fe20002784270 */
        /* <DEDUP_REMOVED lines=17> */
[----:B------:R0:W-:Y:S02]  /*5d90*/  @P0 STG.E.U16 desc[UR12][R2.64+0x62], R49 ;  /* 0x0000623102000986 */ /* 0x0001e4000c10150c */
        /* <DEDUP_REMOVED lines=8> */
[----:B------:R0:W-:Y:S04]  /*5e20*/  @P6 STG.E.U16 desc[UR12][R2.64+0x70], R52 ;  /* 0x0000703402006986 */ /* 0x0001e8000c10150c */
[----:B------:R1:W-:Y:S01]  /*5e30*/  @P5 STG.E.U16 desc[UR12][R8.64+0x72], R53 ;  /* 0x0000723508005986 */ /* 0x0003e2000c10150c */
[----:B0-----:R-:W-:Y:S02]  /*5e40*/  @P2 IMAD.MOV.U32 R2, RZ, RZ, R6 ;  /* 0x000000ffff022224 */ /* 0x001fe400078e0006 */
[----:B------:R-:W-:-:S05]  /*5e50*/  @P2 IMAD.MOV.U32 R3, RZ, RZ, R7 ;  /* 0x000000ffff032224 */ /* 0x000fca00078e0007 */
[----:B------:R1:W-:Y:S01]  /*5e60*/  @P2 STG.E.U16 desc[UR12][R2.64+0x70], R54 ;  /* 0x0000703602002986 */ /* 0x0003e2000c10150c */
[----:B------:R-:W-:Y:S05]  /*5e70*/  @!P1 EXIT ;  /* 0x000000000000994d */ /* 0x000fea0003800000 */
[----:B------:R-:W-:-:S05]  /*5e80*/  F2FP.BF16.F32.PACK_AB R0, RZ, R0 ;  /* 0x00000000ff00723e */ /* 0x000fca00000010ff */
[----:B------:R-:W-:Y:S01]  /*5e90*/  STG.E.U16 desc[UR12][R6.64+0x72], R0 ;  /* 0x0000720006007986 */ /* 0x000fe2000c10150c */
[----:B------:R-:W-:Y:S05]  /*5ea0*/  EXIT ;  /* 0x000000000000794d */ /* 0x000fea0003800000 */
.L_x_10:
[----:B------:R-:W-:-:S13]  /*5eb0*/  ISETP.NE.AND P0, PT, R6, RZ, PT ;  /* 0x000000ff0600720c */ /* 0x000fda0003f05270 */
[----:B------:R-:W-:Y:S05]  /*5ec0*/  @P0 EXIT ;  /* 0x000000000000094d */ /* 0x000fea0003800000 */
[----:B------:R-:W-:-:S13]  /*5ed0*/  ELECT P0, URZ, PT ;  /* 0x00000000003f782f */ /* 0x000fda0003800000 */
[----:B------:R-:W-:Y:S05]  /*5ee0*/  @!P0 BRA `(.L_x_145) ;  /* 0x0000000400c08947 */ /* 0x000fea0003800000 */
[----:B------:R-:W-:Y:S02]  /*5ef0*/  ISETP.GE.AND P0, PT, R3, 0x1, PT ;  /* 0x000000010300780c */ /* 0x000fe40003f06270 */
[----:B------:R-:W-:-:S04]  /*5f00*/  SHF.R.S32.HI R7, RZ, 0x1f, R8 ;  /* 0x0000001fff077819 */ /* 0x000fc80000011408 */
[----:B------:R-:W-:-:S07]  /*5f10*/  LEA.HI R7, R7, R8, RZ, 0x7 ;  /* 0x0000000807077211 */ /* 0x000fce00078f38ff */
[----:B------:R-:W-:Y:S05]  /*5f20*/  @!P0 BRA `(.L_x_145) ;  /* 0x0000000400b08947 */ /* 0x000fea0003800000 */
[----:B------:R-:W0:Y:S01]  /*5f30*/  S2R R4, SR_CTAID.X ;  /* 0x0000000000047919 */ /* 0x000e220000002500 */
[----:B------:R-:W-:Y:S01]  /*5f40*/  LOP3.LUT R7, R7, 0xffffff80, RZ, 0xc0, !PT ;  /* 0xffffff8007077812 */ /* 0x000fe200078ec0ff */
[----:B------:R-:W-:Y:S01]  /*5f50*/  ULDC UR4, c[0x0][0x384] ;  /* 0x0000e10000047ab9 */ /* 0x000fe20000000800 */
[----:B------:R-:W-:Y:S01]  /*5f60*/  LOP3.LUT P0, RZ, R8, 0x1f, RZ, 0xc0, !PT ;  /* 0x0000001f08ff7812 */ /* 0x000fe2000780c0ff */
[----:B------:R-:W1:Y:S01]  /*5f70*/  S2R R12, SR_CTAID.Y ;  /* 0x00000000000c7919 */ /* 0x000e620000002600 */
[----:B-----5:R-:W-:Y:S01]  /*5f80*/  IMAD R0, R10, R11, RZ ;  /* 0x0000000b0a007224 */ /* 0x020fe200078e02ff */
[----:B------:R-:W-:Y:S01]  /*5f90*/  ULDC UR5, c[0x0][0x388] ;  /* 0x0000e20000057ab9 */ /* 0x000fe20000000800 */
[----:B------:R-:W-:Y:S01]  /*5fa0*/  IMAD.IADD R7, R8, 0x1, -R7 ;  /* 0x0000000108077824 */ /* 0x000fe200078e0a07 */
[----:B------:R-:W-:Y:S01]  /*5fb0*/  LOP3.LUT R20, R2, 0x2, RZ, 0xfc, !PT ;  /* 0x0000000202147812 */ /* 0x000fe200078efcff */
[----:B------:R-:W-:Y:S01]  /*5fc0*/  IMAD.MOV.U32 R6, RZ, RZ, RZ ;  /* 0x000000ffff067224 */ /* 0x000fe200078e00ff */
[----:B------:R-:W-:Y:S01]  /*5fd0*/  CS2R R8, SRZ ;  /* 0x0000000000087805 */ /* 0x000fe2000001ff00 */
[----:B------:R-:W-:Y:S01]  /*5fe0*/  IMAD.MOV.U32 R10, RZ, RZ, RZ ;  /* 0x000000ffff0a7224 */ /* 0x000fe200078e00ff */
[----:B------:R-:W-:Y:S01]  /*5ff0*/  ISETP.NE.AND P1, PT, R7, RZ, PT ;  /* 0x000000ff0700720c */ /* 0x000fe20003f25270 */
[----:B------:R-:W-:Y:S01]  /*6000*/  IMAD R0, R5, R0, 0x1 ;  /* 0x0000000105007424 */ /* 0x000fe200078e0200 */
[----:B------:R-:W-:Y:S01]  /*6010*/  ISETP.NE.OR P0, PT, R7, RZ, !P0 ;  /* 0x000000ff0700720c */ /* 0x000fe20004705670 */
[----:B------:R-:W-:-:S02]  /*6020*/  IMAD.MOV.U32 R7, RZ, RZ, 0x1 ;  /* 0x00000001ff077424 */ /* 0x000fc400078e00ff */
[----:B0-----:R-:W-:-:S04]  /*6030*/  IMAD.SHL.U32 R18, R4, 0x80, RZ ;  /* 0x0000008004127824 */ /* 0x001fc800078e00ff */
[----:B------:R-:W-:-:S04]  /*6040*/  IMAD.HI.U32 R4, R18, UR4, RZ ;  /* 0x0000000412047c27 */ /* 0x000fc8000f8e00ff */
[----:B-1----:R-:W-:Y:S01]  /*6050*/  IMAD.SHL.U32 R19, R12, 0x40, RZ ;  /* 0x000000400c137824 */ /* 0x002fe200078e00ff */
[----:B------:R-:W-:-:S07]  /*6060*/  SHF.R.U32.HI R4, RZ, UR5, R4 ;  /* 0x00000005ff047c19 */ /* 0x000fce0008011604 */
.L_x_149:
[----:B------:R-:W0:Y:S01]  /*6070*/  S2R R12, SR_CgaCtaId ;  /* 0x00000000000c7919 */ /* 0x000e220000008800 */
[----:B------:R-:W-:-:S04]  /*6080*/  MOV R11, 0x400 ;  /* 0x00000400000b7802 */ /* 0x000fc80000000f00 */
[----:B0-----:R-:W-:Y:S02]  /*6090*/  LEA R21, R12, R11, 0x18 ;  /* 0x0000000b0c157211 */ /* 0x001fe400078ec0ff */
[----:B------:R-:W-:-:S03]  /*60a0*/  SHF.L.U32 R11, R7, 0x1f, RZ ;  /* 0x0000001f070b7819 */ /* 0x000fc600000006ff */
[----:B------:R-:W-:-:S07]  /*60b0*/  IMAD R12, R6, 0x8, R21 ;  /* 0x00000008060c7824 */ /* 0x000fce00078e0215 */
.L_x_146:
[----:B0-----:R0:W1:Y:S02]  /*60c0*/  SYNCS.PHASECHK.TRANS64.TRYWAIT P2, [R12+URZ+0x36090], R11 ;  /* 0x0360900b0c0075a7 */ /* 0x001064000804017f */
[----:B-1----:R-:W-:Y:S05]  /*60d0*/  @!P2 NANOSLEEP.SYNCS 0x989680 ;  /* 0x009896800000a95d */ /* 0x002fea0003900000 */
[----:B------:R-:W1:Y:S02]  /*60e0*/  @!P2 SYNCS.PHASECHK.TRANS64 P2, [R12+URZ+0x36090], R11 ;  /* 0x0360900b0c00a5a7 */ /* 0x000e64000804007f */
[----:B-1----:R-:W-:Y:S05]  /*60f0*/  @!P2 BRA `(.L_x_146) ;  /* 0xfffffffc00f0a947 */ /* 0x002fea000383ffff */
[----:B0-----:R-:W0:Y:S02]  /*6100*/  @!P1 LDC R11, c[0x0][0x500] ;  /* 0x00014000ff0b9b82 */ /* 0x001e240000000800 */
[----:B0-----:R0:W-:Y:S02]  /*6110*/  @!P1 SYNCS.ARRIVE.TRANS64 RZ, [R12+URZ+0x36000], R11 ;  /* 0x0360000b0cff99a7 */ /* 0x0011e4000800003f */
[----:B0-----:R-:W-:-:S04]  /*6120*/  PRMT R11, R20, 0x9910, RZ ;  /* 0x00009910140b7816 */ /* 0x001fc800000000ff */
[----:B------:R-:W-:-:S13]  /*6130*/  ISETP.NE.AND P2, PT, R11, 0x2, PT ;  /* 0x000000020b00780c */ /* 0x000fda0003f45270 */
[----:B------:R-:W-:Y:S05]  /*6140*/  @P2 BRA `(.L_x_147) ;  /* 0x0000000000042947 */ /* 0x000fea0003800000 */
[----:B------:R-:W-:Y:S01]  /*6150*/  BPT.TRAP 0x1 ;  /* 0x000000040000795c */ /* 0x000fe20000300000 */
.L_x_147:
[----:B------:R-:W-:Y:S05]  /*6160*/  @P0 BRA `(.L_x_148) ;  /* 0x0000000000040947 */ /* 0x000fea0003800000 */
[----:B------:R-:W-:Y:S01]  /*6170*/  BPT.TRAP 0x1 ;  /* 0x000000040000795c */ /* 0x000fe20000300000 */
.L_x_148:
[----:B------:R-:W0:Y:S01]  /*6180*/  LDC R13, c[0x0][0x380] ;  /* 0x0000e000ff0d7b82 */ /* 0x000e220000000800 */
[----:B------:R-:W-:Y:S01]  /*6190*/  R2UR UR4, R4 ;  /* 0x00000000040472ca */ /* 0x000fe200000e0000 */
[----:B------:R-:W-:Y:S01]  /*61a0*/  ULDC UR20, c[0x0][0x38c] ;  /* 0x0000e30000147ab9 */ /* 0x000fe20000000800 */
[----:B------:R-:W-:Y:S01]  /*61b0*/  R2UR UR5, R18 ;  /* 0x00000000120572ca */ /* 0x000fe200000e0000 */
[----:B------:R-:W-:Y:S01]  /*61c0*/  UISETP.NE.AND UP0, UPT, UR20, 0x1, UPT ;  /* 0x000000011400788c */ /* 0x000fe2000bf05270 */
[----:B------:R-:W-:Y:S01]  /*61d0*/  R2UR UR17, R12 ;  /* 0x000000000c1172ca */ /* 0x000fe200000e0000 */
[C---:B------:R-:W-:Y:S01]  /*61e0*/  VIADD R12, R10.reuse, 0x1 ;  /* 0x000000010a0c7836 */ /* 0x040fe20000000000 */
[----:B------:R-:W-:Y:S01]  /*61f0*/  R2UR UR18, R10 ;  /* 0x000000000a1272ca */ /* 0x000fe200000e0000 */
[----:B---3--:R-:W1:Y:S01]  /*6200*/  LDC.64 R14, c[0x0][0x3b8] ;  /* 0x0000ee00ff0e7b82 */ /* 0x008e620000000a00 */
[----:B------:R-:W-:Y:S01]  /*6210*/  R2UR UR9, R21 ;  /* 0x00000000150972ca */ /* 0x000fe200000e0000 */
[----:B------:R-:W-:Y:S01]  /*6220*/  VIADD R0, R0, 0xffffffff ;  /* 0xffffffff00007836 */ /* 0x000fe20000000000 */
[----:B------:R-:W-:Y:S01]  /*6230*/  R2UR UR16, R6 ;  /* 0x00000000061072ca */ /* 0x000fe200000e0000 */
[----:B------:R-:W-:Y:S01]  /*6240*/  ULDC.64 UR24, c[0x0][0x198] ;  /* 0x0000660000187ab9 */ /* 0x000fe20000000a00 */
[----:B------:R-:W-:Y:S01]  /*6250*/  R2UR UR12, R9 ;  /* 0x00000000090c72ca */ /* 0x000fe200000e0000 */
[----:B------:R-:W-:Y:S01]  /*6260*/  ULDC.64 UR14, c[0x0][0x3b0] ;  /* 0x0000ec00000e7ab9 */ /* 0x000fe20000000a00 */
[----:B------:R-:W-:Y:S01]  /*6270*/  @UP0 ULDC.64 UR10, c[0x0][0x390] ;  /* 0x0000e400000a0ab9 */ /* 0x000fe20000000a00 */
[----:B------:R-:W1:Y:S01]  /*6280*/  LDC.64 R16, c[0x0][0x3d8] ;  /* 0x0000f600ff107b82 */ /* 0x000e620000000a00 */
[----:B------:R-:W-:Y:S01]  /*6290*/  R2UR UR13, R8 ;  /* 0x00000000080d72ca */ /* 0x000fe200000e0000 */
[----:B------:R-:W-:Y:S01]  /*62a0*/  ULDC.64 UR22, c[0x0][0x3d0] ;  /* 0x0000f40000167ab9 */ /* 0x000fe20000000a00 */
[----:B------:R-:W-:Y:S01]  /*62b0*/  ISETP.GT.AND P5, PT, R0, 0x1, PT ;  /* 0x000000010000780c */ /* 0x000fe20003fa4270 */
[----:B------:R-:W-:-:S02]  /*62c0*/  USHF.L.U32 UR18, UR18, 0x5, URZ ;  /* 0x0000000512127899 */ /* 0x000fc4000800063f */
[----:B------:R-:W-:Y:S01]  /*62d0*/  UIADD3 UR17, UR17, 0x36000, URZ ;  /* 0x0003600011117890 */ /* 0x000fe2000fffe03f */
[----:B0-----:R-:W-:Y:S01]  /*62e0*/  ISETP.NE.AND P2, PT, R13, 0x1, PT ;  /* 0x000000010d00780c */ /* 0x001fe20003f45270 */
[----:B------:R-:W-:Y:S01]  /*62f0*/  ULEA UR16, UR16, UR9, 0xd ;  /* 0x0000000910107291 */ /* 0x000fe2000f8e683f */
[----:B------:R-:W-:Y:S01]  /*6300*/  UMOV UR26, 0x0 ;  /* 0x00000000001a7882 */ /* 0x000fe20000000000 */
[----:B------:R-:W-:-:S03]  /*6310*/  UMOV UR27, 0x10000000 ;  /* 0x10000000001b7882 */ /* 0x000fc60000000000 */
[----:B------:R-:W-:-:S07]  /*6320*/  UMOV UR9, UR17 ;  /* 0x0000001100097c82 */ /* 0x000fce0008000000 */
[----:B------:R-:W-:Y:S01]  /*6330*/  @P2 IMAD.U32 R11, RZ, RZ, UR4 ;  /* 0x00000004ff0b2e24 */ /* 0x000fe2000f8e00ff */
[----:B------:R-:W-:Y:S01]  /*6340*/  UIADD3 UR4, UP1, UR24, 0xf0, URZ ;  /* 0x000000f018047890 */ /* 0x000fe2000ff3e03f */
[----:B-1----:R-:W-:Y:S01]  /*6350*/  IMAD R10, R8, R15, R17 ;  /* 0x0000000f080a7224 */ /* 0x002fe200078e0211 */
[----:B------:R-:W-:Y:S02]  /*6360*/  UIADD3 UR24, UP2, UR24, 0x1f0, URZ ;  /* 0x000001f018187890 */ /* 0x000fe4000ff5e03f */
[----:B------:R-:W-:Y:S01]  /*6370*/  @P2 R2UR UR5, R11 ;  /* 0x000000000b0522ca */ /* 0x000fe200000e0000 */
[----:B------:R-:W-:Y:S01]  /*6380*/  IMAD R11, R6, 0x1000, R21 ;  /* 0x00001000060b7824 */ /* 0x000fe200078e0215 */
[----:B------:R-:W-:Y:S01]  /*6390*/  ISETP.NE.AND P2, PT, R12, R5, PT ;  /* 0x000000050c00720c */ /* 0x000fe20003f45270 */
[----:B------:R-:W-:-:S03]  /*63a0*/  VIADD R6, R6, 0x1 ;  /* 0x0000000106067836 */ /* 0x000fc60000000000 */
[----:B------:R-:W-:Y:S01]  /*63b0*/  R2UR UR8, R11 ;  /* 0x000000000b0872ca */ /* 0x000fe200000e0000 */
[----:B------:R-:W-:Y:S01]  /*63c0*/  IMAD R11, R9, R14, R16 ;  /* 0x0000000e090b7224 */ /* 0x000fe200078e0210 */
[C---:B------:R-:W-:Y:S01]  /*63d0*/  ISETP.NE.AND P4, PT, R6.reuse, 0x12, PT ;  /* 0x000000120600780c */ /* 0x040fe20003f85270 */
[----:B------:R-:W0:Y:S03]  /*63e0*/  LDC R14, c[0x0][0x3c8] ;  /* 0x0000f200ff0e7b82 */ /* 0x000e260000000800 */
[----:B------:R-:W-:Y:S01]  /*63f0*/  PRMT R10, R11, 0x40, R10 ;  /* 0x000000400b0a7816 */ /* 0x000fe2000000000a */
[----:B------:R-:W-:Y:S01]  /*6400*/  UIADD3 UR6, -UR5, URZ, URZ ;  /* 0x0000003f05067290 */ /* 0x000fe2000fffe13f */
[----:B------:R-:W-:Y:S01]  /*6410*/  VIADD R11, R9, 0x1 ;  /* 0x00000001090b7836 */ /* 0x000fe20000000000 */
[----:B------:R-:W-:Y:S01]  /*6420*/  UMOV UR21, UR5 ;  /* 0x0000000500157c82 */ /* 0x000fe20008000000 */
[----:B------:R-:W-:Y:S01]  /*6430*/  @P2 IMAD.MOV R11, RZ, RZ, R9 ;  /* 0x000000ffff0b2224 */ /* 0x000fe200078e0209 */
[----:B------:R-:W-:-:S02]  /*6440*/  SEL R6, R6, RZ, P4 ;  /* 0x000000ff06067207 */ /* 0x000fc40002000000 */
[----:B------:R-:W-:Y:S01]  /*6450*/  IMAD R13, R13, UR6, R18 ;  /* 0x000000060d0d7c24 */ /* 0x000fe2000f8e0212 */
[----:B------:R-:W-:Y:S02]  /*6460*/  UIMAD.WIDE.U32 UR6, UR5, UR10, URZ ;  /* 0x0000000a050672a5 */ /* 0x000fe4000f8e003f */
[----:B------:R-:W-:Y:S02]  /*6470*/  UIADD3 UR8, UR8, 0x24000, URZ ;  /* 0x0002400008087890 */ /* 0x000fe4000fffe03f */
[----:B------:R-:W-:Y:S01]  /*6480*/  @UP0 USHF.R.U32.HI UR21, URZ, UR11, UR7 ;  /* 0x0000000b3f150299 */ /* 0x000fe20008011607 */
[----:B------:R-:W-:Y:S01]  /*6490*/  R2UR UR19, R13 ;  /* 0x000000000d1372ca */ /* 0x000fe200000e0000 */
[----:B------:R-:W-:Y:S01]  /*64a0*/  UMOV UR10, UR18 ;  /* 0x00000012000a7c82 */ /* 0x000fe20008000000 */
[----:B------:R-:W-:Y:S01]  /*64b0*/  R2UR UR7, R10 ;  /* 0x000000000a0772ca */ /* 0x000fe200000e0000 */
[----:B------:R-:W-:Y:S01]  /*64c0*/  UIADD3 UR6, -UR21, URZ, URZ ;  /* 0x0000003f15067290 */ /* 0x000fe2000fffe13f */
[----:B------:R-:W-:Y:S01]  /*64d0*/  R2UR UR11, R19 ;  /* 0x00000000130b72ca */ /* 0x000fe200000e0000 */
[----:B------:R-:W-:Y:S01]  /*64e0*/  VIADD R13, R8, 0x1 ;  /* 0x00000001080d7836 */ /* 0x000fe20000000000 */
[----:B------:R-:W-:Y:S01]  /*64f0*/  SEL R10, RZ, 0x1, P4 ;  /* 0x00000001ff0a7807 */ /* 0x000fe20002000000 */
[----:B------:R-:W-:Y:S01]  /*6500*/  UIMAD UR20, UR20, UR6, UR5 ;  /* 0x00000006141472a4 */ /* 0x000fe2000f8e0205 */
[----:B0-----:R-:W-:Y:S01]  /*6510*/  ISETP.NE.AND P3, PT, R11, R14, PT ;  /* 0x0000000e0b00720c */ /* 0x001fe20003f65270 */
[----:B------:R-:W-:Y:S01]  /*6520*/  UIADD3.X UR5, URZ, UR25, URZ, UP1, !UPT ;  /* 0x000000193f057290 */ /* 0x000fe20008ffe43f */
[----:B------:R-:W-:Y:S01]  /*6530*/  LOP3.LUT R7, R7, R10, RZ, 0x3c, !PT ;  /* 0x0000000a07077212 */ /* 0x000fe200078e3cff */
[----:B------:R-:W-:Y:S01]  /*6540*/  UIMAD UR20, UR20, UR15, UR23 ;  /* 0x0000000f141472a4 */ /* 0x000fe2000f8e0217 */
[----:B------:R-:W-:Y:S01]  /*6550*/  SEL R10, R12, RZ, P2 ;  /* 0x000000ff0c0a7207 */ /* 0x000fe20001000000 */
[----:B------:R-:W-:Y:S01]  /*6560*/  UIMAD UR19, UR19, UR14, UR22 ;  /* 0x0000000e131372a4 */ /* 0x000fe2000f8e0216 */
[----:B------:R-:W-:Y:S01]  /*6570*/  SEL R9, R11, RZ, P3 ;  /* 0x000000ff0b097207 */ /* 0x000fe20001800000 */
[----:B------:R-:W-:-:S02]  /*6580*/  UPRMT UR6, UR7, 0x5410, URZ ;  /* 0x0000541007067896 */ /* 0x000fc4000800003f */
[----:B------:R-:W-:-:S04]  /*6590*/  UIADD3.X UR25, URZ, UR25, URZ, UP2, !UPT ;  /* 0x000000193f197290 */ /* 0x000fc800097fe43f */
[----:B------:R-:W-:-:S03]  /*65a0*/  @P3 IMAD.MOV R13, RZ, RZ, R8 ;  /* 0x000000ffff0d3224 */ /* 0x000fc600078e0208 */
[----:B------:R0:W-:Y:S01]  /*65b0*/  UTMALDG.4D.IM2COL [UR16], [UR4], UR6 ;  /* 0x00000010040073b4 */ /* 0x0001e20008058006 */
[----:B------:R-:W-:Y:S01]  /*65c0*/  IMAD.MOV.U32 R8, RZ, RZ, R13 ;  /* 0x000000ffff087224 */ /* 0x000fe200078e000d */
[----:B------:R0:W-:Y:S02]  /*65d0*/  UTMALDG.4D [UR8], [UR24], desc[UR26] ;  /* 0x00001a08180075b4 */ /* 0x0001e40008019000 */
[----:B0-----:R-:W-:Y:S05]  /*65e0*/  @P5 BRA `(.L_x_149) ;  /* 0xfffffff800a05947 */ /* 0x001fea000383ffff */
.L_x_145:
[----:B------:R-:W-:Y:S01]  /*65f0*/  ISETP.GE.U32.AND P2, PT, R3, 0x12, PT ;  /* 0x000000120300780c */ /* 0x000fe20003f46070 */
[----:B------:R-:W-:Y:S05]  /*6600*/  WARPSYNC.ALL ;  /* 0x0000000000007948 */ /* 0x000fea0003800000 */
[----:B------:R-:W-:-:S07]  /*6610*/  ELECT P1, URZ, PT ;  /* 0x00000000003f782f */ /* 0x000fce0003820000 */
[----:B------:R-:W-:-:S05]  /*6620*/  @P2 IMAD.WIDE.U32 R4, R3, 0x38e38e39, RZ ;  /* 0x38e38e3903042825 */ /* 0x000fca00078e00ff */
[----:B-----5:R-:W-:-:S04]  /*6630*/  @P2 SHF.R.U32.HI R0, RZ, 0x2, R5 ;  /* 0x00000002ff002819 */ /* 0x020fc80000011605 */
[----:B------:R-:W-:-:S04]  /*6640*/  @P2 LOP3.LUT R0, R0, 0x1, RZ, 0xc0, !PT ;  /* 0x0000000100002812 */ /* 0x000fc800078ec0ff */
[----:B------:R-:W-:Y:S01]  /*6650*/  @P2 ISETP.NE.U32.AND P0, PT, R0, 0x1, PT ;  /* 0x000000010000280c */ /* 0x000fe20003f05070 */
[----:B------:R-:W-:-:S12]  /*6660*/  @!P1 EXIT ;  /* 0x000000000000994d */ /* 0x000fd80003800000 */
[----:B------:R-:W-:Y:S02]  /*6670*/  LOP3.LUT R2, R2, 0x2, RZ, 0xfc, !PT ;  /* 0x0000000202027812 */ /* 0x000fe400078efcff */
[----:B------:R-:W-:Y:S02]  /*6680*/  @P2 ISETP.NE.U32.AND.EX P0, PT, RZ, RZ, PT, P0 ;  /* 0x000000ffff00220c */ /* 0x000fe40003f05100 */
[----:B------:R-:W-:Y:S01]  /*6690*/  ISETP.NE.AND P1, PT, R2, 0x3, PT ;  /* 0x000000030200780c */ /* 0x000fe20003f25270 */
[----:B------:R-:W-:Y:S01]  /*66a0*/  IMAD.MOV.U32 R2, RZ, RZ, 0x1 ;  /* 0x00000001ff027424 */ /* 0x000fe200078e00ff */
[----:B------:R-:W-:-:S11]  /*66b0*/  @P2 SEL R2, RZ, 0x1, !P0 ;  /* 0x00000001ff022807 */ /* 0x000fd60004000000 */
[----:B------:R-:W-:Y:S05]  /*66c0*/  @!P1 BRA `(.L_x_150) ;  /* 0x0000000000049947 */ /* 0x000fea0003800000 */
[----:B------:R-:W-:Y:S01]  /*66d0*/  BPT.TRAP 0x1 ;  /* 0x000000040000795c */ /* 0x000fe20000300000 */
.L_x_150:
[----:B------:R-:W0:Y:S01]  /*66e0*/  S2R R7, SR_CgaCtaId ;  /* 0x0000000000077919 */ /* 0x000e220000008800 */
[----:B------:R-:W-:Y:S01]  /*66f0*/  IMAD.WIDE.U32 R4, R3, 0x38e38e39, RZ ;  /* 0x38e38e3903047825 */ /* 0x000fe200078e00ff */
[----:B------:R-:W-:-:S04]  /*6700*/  MOV R0, 0x400 ;  /* 0x0000040000007802 */ /* 0x000fc80000000f00 */
[----:B------:R-:W-:Y:S02]  /*6710*/  SHF.R.U32.HI R4, RZ, 0x2, R5 ;  /* 0x00000002ff047819 */ /* 0x000fe40000011605 */
[----:B------:R-:W-:-:S03]  /*6720*/  SHF.L.U32 R5, R2, 0x1f, RZ ;  /* 0x0000001f02057819 */ /* 0x000fc600000006ff */
[----:B------:R-:W-:Y:S01]  /*6730*/  IMAD R3, R4, -0x12, R3 ;  /* 0xffffffee04037824 */ /* 0x000fe200078e0203 */
[----:B0-----:R-:W-:-:S05]  /*6740*/  LEA R0, R7, R0, 0x18 ;  /* 0x0000000007007211 */ /* 0x001fca00078ec0ff */
[----:B------:R-:W-:-:S04]  /*6750*/  VIADD R0, R0, 0x36090 ;  /* 0x0003609000007836 */ /* 0x000fc80000000000 */
[----:B------:R-:W-:-:S07]  /*6760*/  IMAD R4, R3, 0x8, R0 ;  /* 0x0000000803047824 */ /* 0x000fce00078e0200 */
.L_x_151:
[----:B0-----:R0:W1:Y:S02]  /*6770*/  SYNCS.PHASECHK.TRANS64.TRYWAIT P0, [R4+URZ], R5 ;  /* 0x00000005040075a7 */ /* 0x001064000800017f */
[----:B-1----:R-:W-:Y:S05]  /*6780*/  @!P0 NANOSLEEP.SYNCS 0x989680 ;  /* 0x009896800000895d */ /* 0x002fea0003900000 */
[----:B------:R-:W1:Y:S02]  /*6790*/  @!P0 SYNCS.PHASECHK.TRANS64 P0, [R4+URZ], R5 ;  /* 0x00000005040085a7 */ /* 0x000e64000800007f */
[----:B-1----:R-:W-:Y:S05]  /*67a0*/  @!P0 BRA `(.L_x_151) ;  /* 0xfffffffc00f08947 */ /* 0x002fea000383ffff */
[----:B------:R-:W-:-:S05]  /*67b0*/  VIADD R3, R3, 0x1 ;  /* 0x0000000103037836 */ /* 0x000fca0000000000 */
[----:B------:R-:W-:-:S04]  /*67c0*/  ISETP.NE.AND P0, PT, R3, 0x12, PT ;  /* 0x000000120300780c */ /* 0x000fc80003f05270 */
[----:B0-----:R-:W-:Y:S02]  /*67d0*/  SEL R5, RZ, 0x1, P0 ;  /* 0x00000001ff057807 */ /* 0x001fe40000000000 */
[----:B------:R-:W-:Y:S02]  /*67e0*/  SEL R3, R3, RZ, P0 ;  /* 0x000000ff03037207 */ /* 0x000fe40000000000 */
[----:B------:R-:W-:-:S03]  /*67f0*/  LOP3.LUT R7, R2, R5, RZ, 0x3c, !PT ;  /* 0x0000000502077212 */ /* 0x000fc600078e3cff */
[----:B------:R-:W-:Y:S01]  /*6800*/  IMAD R2, R3, 0x8, R0 ;  /* 0x0000000803027824 */ /* 0x000fe200078e0200 */
[----:B------:R-:W-:-:S07]  /*6810*/  SHF.L.U32 R5, R7, 0x1f, RZ ;  /* 0x0000001f07057819 */ /* 0x000fce00000006ff */
.L_x_152:
        /* <DEDUP_REMOVED lines=11> */
.L_x_153:
        /* <DEDUP_REMOVED lines=11> */
.L_x_154:
        /* <DEDUP_REMOVED lines=11> */
.L_x_155:
        /* <DEDUP_REMOVED lines=11> */
.L_x_156:
        /* <DEDUP_REMOVED lines=11> */
.L_x_157:
        /* <DEDUP_REMOVED lines=11> */
.L_x_158:
        /* <DEDUP_REMOVED lines=11> */
.L_x_159:
        /* <DEDUP_REMOVED lines=11> */
.L_x_160:
        /* <DEDUP_REMOVED lines=11> */
.L_x_161:
        /* <DEDUP_REMOVED lines=11> */
.L_x_162:
        /* <DEDUP_REMOVED lines=11> */
.L_x_163:
        /* <DEDUP_REMOVED lines=11> */
.L_x_164:
        /* <DEDUP_REMOVED lines=11> */
.L_x_165:
        /* <DEDUP_REMOVED lines=11> */
.L_x_166:
        /* <DEDUP_REMOVED lines=11> */
.L_x_167:
        /* <DEDUP_REMOVED lines=11> */
.L_x_168:
[----:B0-----:R0:W1:Y:S02]  /*7320*/  SYNCS.PHASECHK.TRANS64.TRYWAIT P0, [R3+URZ], R0 ;  /* 0x00000000030075a7 */ /* 0x001064000800017f */
[----:B-1----:R-:W-:Y:S05]  /*7330*/  @!P0 NANOSLEEP.SYNCS 0x989680 ;  /* 0x009896800000895d */ /* 0x002fea0003900000 */
[----:B------:R-:W1:Y:S02]  /*7340*/  @!P0 SYNCS.PHASECHK.TRANS64 P0, [R3+URZ], R0 ;  /* 0x00000000030085a7 */ /* 0x000e64000800007f */
[----:B-1----:R-:W-:Y:S05]  /*7350*/  @P0 EXIT ;  /* 0x000000000000094d */ /* 0x002fea0003800000 */
[----:B------:R-:W-:Y:S05]  /*7360*/  BRA `(.L_x_168) ;  /* 0xfffffffc00ec7947 */ /* 0x000fea000383ffff */
.L_x_169:
[----:B------:R-:W-:-:S00]  /*7370*/  BRA `(.L_x_169) ;  /* 0xfffffffc00fc7947 */ /* 0x000fc0000383ffff */
[----:B------:R-:W-:-:S00]  /*7380*/  NOP ;  /* 0x0000000000007918 */ /* 0x000fc00000000000 */
[----:B------:R-:W-:-:S00]  /*7390*/  NOP ;  /* 0x0000000000007918 */ /* 0x000fc00000000000 */
[----:B------:R-:W-:-:S00]  /*73a0*/  NOP ;  /* 0x0000000000007918 */ /* 0x000fc00000000000 */
[----:B------:R-:W-:-:S00]  /*73b0*/  NOP ;  /* 0x0000000000007918 */ /* 0x000fc00000000000 */
[----:B------:R-:W-:-:S00]  /*73c0*/  NOP ;  /* 0x0000000000007918 */ /* 0x000fc00000000000 */
[----:B------:R-:W-:-:S00]  /*73d0*/  NOP ;  /* 0x0000000000007918 */ /* 0x000fc00000000000 */
[----:B------:R-:W-:-:S00]  /*73e0*/  NOP ;  /* 0x0000000000007918 */ /* 0x000fc00000000000 */
[----:B------:R-:W-:-:S00]  /*73f0*/  NOP ;  /* 0x0000000000007918 */ /* 0x000fc00000000000 */
.L_x_170:


//--------------------- .nv.shared._ZN7cutlass13device_kernelINS_4conv6kernel13ConvUniversalINS1_16ConvProblemShapeILNS1_8OperatorE0ELi2EEENS1_10collective14CollectiveConvINS1_46MainloopSm90TmaGmmaWarpSpecializedImplicitGemmILS5_0ELi18ELi2EN4cute5tupleIJNSA_1CILi1EEESD_SD_EEENS1_36KernelImplicitTmaWarpSpecializedSm90ELi1EEENSB_IJNSC_ILi128EEENSC_ILi64EEENSB_IJNSC_ILi32EEEEEEEEENS_10bfloat16_tESM_NSA_8TiledMMAINSA_8MMA_AtomIJNSA_4SM904GMMA27MMA_64x64x16_F32BF16BF16_SSILNSQ_5MajorE0ELSS_0ELNSQ_7ScaleInE1ELST_1EEEEEENSA_6LayoutISE_NSB_IJNSC_ILi0EEESX_SX_EEEEENSB_IJNSA_10UnderscoreES10_S10_EEEEENS7_6detail26Sm90ImplicitGemmTileTraitsINSA_20SM90_TMA_LOAD_IM2COLENSA_14ComposedLayoutINSA_7SwizzleILi2ELi4ELi3EEENSA_18smem_ptr_flag_bitsILi16EEENSW_INSB_IJNSB_IJNSC_ILi8EEENSC_ILi16EEEEEENSB_IJSJ_SD_EEENSB_IJSD_NSC_ILi18EEEEEEEEENSB_IJNSB_IJSJ_NSC_ILi256EEEEEENSB_IJSD_SX_EEENSB_IJSX_NSC_ILi4096EEEEEEEEEEEEEvEENS14_INSA_13SM90_TMA_LOADENS16_IS18_S1A_NSW_INSB_IJNSB_IJS1B_S1B_EEES1E_S1G_EEENSB_IJS1J_S1K_NSB_IJSX_NSC_ILi2048EEEEEEEEEEEEEvEEEENS_8epilogue10collective6detail29Sm90TmaWarpSpecializedAdapterINS22_15DefaultEpilogueISM_NSB_IJNSB_IJlllEEESD_SX_EEES27_NS21_6thread17LinearCombinationISM_Li1EffLNS28_9ScaleType4KindE0ELNS_15FloatRoundStyleE2ESM_EENS_4gemm15EpilogueDefaultEEEEEvvEEEEvNT_6ParamsE --------------------------
	.section	.nv.shared._ZN7cutlass13device_kernelINS_4conv6kernel13ConvUniversalINS1_16ConvProblemShapeILNS1_8OperatorE0ELi2EEENS1_10collective14CollectiveConvINS1_46MainloopSm90TmaGmmaWarpSpecializedImplicitGemmILS5_0ELi18ELi2EN4cute5tupleIJNSA_1CILi1EEESD_SD_EEENS1_36KernelImplicitTmaWarpSpecializedSm90ELi1EEENSB_IJNSC_ILi128EEENSC_ILi64EEENSB_IJNSC_ILi32EEEEEEEEENS_10bfloat16_tESM_NSA_8TiledMMAINSA_8MMA_AtomIJNSA_4SM904GMMA27MMA_64x64x16_F32BF16BF16_SSILNSQ_5MajorE0ELSS_0ELNSQ_7ScaleInE1ELST_1EEEEEENSA_6LayoutISE_NSB_IJNSC_ILi0EEESX_SX_EEEEENSB_IJNSA_10UnderscoreES10_S10_EEEEENS7_6detail26Sm90ImplicitGemmTileTraitsINSA_20SM90_TMA_LOAD_IM2COLENSA_14ComposedLayoutINSA_7SwizzleILi2ELi4ELi3EEENSA_18smem_ptr_flag_bitsILi16EEENSW_INSB_IJNSB_IJNSC_ILi8EEENSC_ILi16EEEEEENSB_IJSJ_SD_EEENSB_IJSD_NSC_ILi18EEEEEEEEENSB_IJNSB_IJSJ_NSC_ILi256EEEEEENSB_IJSD_SX_EEENSB_IJSX_NSC_ILi4096EEEEEEEEEEEEEvEENS14_INSA_13SM90_TMA_LOADENS16_IS18_S1A_NSW_INSB_IJNSB_IJS1B_S1B_EEES1E_S1G_EEENSB_IJS1J_S1K_NSB_IJSX_NSC_ILi2048EEEEEEEEEEEEEvEEEENS_8epilogue10collective6detail29Sm90TmaWarpSpecializedAdapterINS22_15DefaultEpilogueISM_NSB_IJNSB_IJlllEEESD_SX_EEES27_NS21_6thread17LinearCombinationISM_Li1EffLNS28_9ScaleType4KindE0ELNS_15FloatRoundStyleE2ESM_EENS_4gemm15EpilogueDefaultEEEEEvvEEEEvNT_6ParamsE,"aw",@nobits
	.sectionflags	@""
	.align	16
	.zero		1024


//--------------------- .nv.shared.reserved.0     --------------------------
	.section	.nv.shared.reserved.0,"aw",@nobits
	.weak		__nv_reservedSMEM_offset_0_alias
	.size		__nv_reservedSMEM_offset_0_alias, 0, 0
	.other		__nv_reservedSMEM_offset_0_alias,@"STO_CUDA_RESERVED_SHARED STV_DEFAULT"
__nv_reservedSMEM_offset_0_alias:
	.zero		0


//--------------------- .nv.global                --------------------------
	.section	.nv.global,"aw",@nobits
.nv.global:
	.type		_ZN39_INTERNAL_897b6ca0_4_k_cu_0e4abbc4_25264cute1_E,@object
	.size		_ZN39_INTERNAL_897b6ca0_4_k_cu_0e4abbc4_25264cute1_E,(_ZN39_INTERNAL_897b6ca0_4_k_cu_0e4abbc4_25264cuda3std3__45__cpo6cbeginE - _ZN39_INTERNAL_897b6ca0_4_k_cu_0e4abbc4_25264cute1_E)
_ZN39_INTERNAL_897b6ca0_4_k_cu_0e4abbc4_25264cute1_E:
	.zero		1
	.type		_ZN39_INTERNAL_897b6ca0_4_k_cu_0e4abbc4_25264cuda3std3__45__cpo6cbeginE,@object
	.size		_ZN39_INTERNAL_897b6ca0_4_k_cu_0e4abbc4_25264cuda3std3__45__cpo6cbeginE,(_ZN39_INTERNAL_897b6ca0_4_k_cu_0e4abbc4_25264cuda3std3__48in_placeE - _ZN39_INTERNAL_897b6ca0_4_k_cu_0e4abbc4_25264cuda3std3__45__cpo6cbeginE)
_ZN39_INTERNAL_897b6ca0_4_k_cu_0e4abbc4_25264cuda3std3__45__cpo6cbeginE:
	.zero		1
	.type		_ZN39_INTERNAL_897b6ca0_4_k_cu_0e4abbc4_25264cuda3std3__48in_placeE,@object
	.size		_ZN39_INTERNAL_897b6ca0_4_k_cu_0e4abbc4_25264cuda3std3__48in_placeE,(_ZN39_INTERNAL_897b6ca0_4_k_cu_0e4abbc4_25264cuda3std6ranges3__45__cpo9iter_moveE - _ZN39_INTERNAL_897b6ca0_4_k_cu_0e4abbc4_25264cuda3std3__48in_placeE)
_ZN39_INTERNAL_897b6ca0_4_k_cu_0e4abbc4_25264cuda3std3__48in_placeE:
	.zero		1
	.type		_ZN39_INTERNAL_897b6ca0_4_k_cu_0e4abbc4_25264cuda3std6ranges3__45__cpo9iter_moveE,@object
	.size		_ZN39_INTERNAL_897b6ca0_4_k_cu_0e4abbc4_25264cuda3std6ranges3__45__cpo9iter_moveE,(_ZN39_INTERNAL_897b6ca0_4_k_cu_0e4abbc4_25264cuda3std3__45__cpo5beginE - _ZN39_INTERNAL_897b6ca0_4_k_cu_0e4abbc4_25264cuda3std6ranges3__45__cpo9iter_moveE)
_ZN39_INTERNAL_897b6ca0_4_k_cu_0e4abbc4_25264cuda3std6ranges3__45__cpo9iter_moveE:
	.zero		1
	.type		_ZN39_INTERNAL_897b6ca0_4_k_cu_0e4abbc4_25264cuda3std3__45__cpo5beginE,@object
	.size		_ZN39_INTERNAL_897b6ca0_4_k_cu_0e4abbc4_25264cuda3std3__45__cpo5beginE,(_ZN39_INTERNAL_897b6ca0_4_k_cu_0e4abbc4_25264cuda3std3__441_GLOBAL__N__897b6ca0_4_k_cu_0e4abbc4_25266ignoreE - _ZN39_INTERNAL_897b6ca0_4_k_cu_0e4abbc4_25264cuda3std3__45__cpo5beginE)
_ZN39_INTERNAL_897b6ca0_4_k_cu_0e4abbc4_25264cuda3std3__45__cpo5beginE:
	.zero		1
	.type		_ZN39_INTERNAL_897b6ca0_4_k_cu_0e4abbc4_25264cuda3std3__441_GLOBAL__N__897b6ca0_4_k_cu_0e4abbc4_25266ignoreE,@object
	.size		_ZN39_INTERNAL_897b6ca0_4_k_cu_0e4abbc4_25264cuda3std3__441_GLOBAL__N__897b6ca0_4_k_cu_0e4abbc4_25266ignoreE,(_ZN39_INTERNAL_897b6ca0_4_k_cu_0e4abbc4_25264cute7productE - _ZN39_INTERNAL_897b6ca0_4_k_cu_0e4abbc4_25264cuda3std3__441_GLOBAL__N__897b6ca0_4_k_cu_0e4abbc4_25266ignoreE)
_ZN39_INTERNAL_897b6ca0_4_k_cu_0e4abbc4_25264cuda3std3__441_GLOBAL__N__897b6ca0_4_k_cu_0e4abbc4_25266ignoreE:
	.zero		1
	.type		_ZN39_INTERNAL_897b6ca0_4_k_cu_0e4abbc4_25264cute7productE,@object
	.size		_ZN39_INTERNAL_897b6ca0_4_k_cu_0e4abbc4_25264cute7productE,(_ZN39_INTERNAL_897b6ca0_4_k_cu_0e4abbc4_25264cuda3std3__45__cpo3endE - _ZN39_INTERNAL_897b6ca0_4_k_cu_0e4abbc4_25264cute7productE)
_ZN39_INTERNAL_897b6ca0_4_k_cu_0e4abbc4_25264cute7productE:
	.zero		1
	.type		_ZN39_INTERNAL_897b6ca0_4_k_cu_0e4abbc4_25264cuda3std3__45__cpo3endE,@object
	.size		_ZN39_INTERNAL_897b6ca0_4_k_cu_0e4abbc4_25264cuda3std3__45__cpo3endE,(_ZN39_INTERNAL_897b6ca0_4_k_cu_0e4abbc4_25264cuda3std3__419piecewise_constructE - _ZN39_INTERNAL_897b6ca0_4_k_cu_0e4abbc4_25264cuda3std3__45__cpo3endE)
_ZN39_INTERNAL_897b6ca0_4_k_cu_0e4abbc4_25264cuda3std3__45__cpo3endE:
	.zero		1
	.type		_ZN39_INTERNAL_897b6ca0_4_k_cu_0e4abbc4_25264cuda3std3__419piecewise_constructE,@object
	.size		_ZN39_INTERNAL_897b6ca0_4_k_cu_0e4abbc4_25264cuda3std3__419piecewise_constructE,(_ZN39_INTERNAL_897b6ca0_4_k_cu_0e4abbc4_25264cuda3std3__45__cpo4cendE - _ZN39_INTERNAL_897b6ca0_4_k_cu_0e4abbc4_25264cuda3std3__419piecewise_constructE)
_ZN39_INTERNAL_897b6ca0_4_k_cu_0e4abbc4_25264cuda3std3__419piecewise_constructE:
	.zero		1
	.type		_ZN39_INTERNAL_897b6ca0_4_k_cu_0e4abbc4_25264cuda3std3__45__cpo4cendE,@object
	.size		_ZN39_INTERNAL_897b6ca0_4_k_cu_0e4abbc4_25264cuda3std3__45__cpo4cendE,(_ZN39_INTERNAL_897b6ca0_4_k_cu_0e4abbc4_25264cuda3std6ranges3__45__cpo4swapE - _ZN39_INTERNAL_897b6ca0_4_k_cu_0e4abbc4_25264cuda3std3__45__cpo4cendE)
_ZN39_INTERNAL_897b6ca0_4_k_cu_0e4abbc4_25264cuda3std3__45__cpo4cendE:
	.zero		1
	.type		_ZN39_INTERNAL_897b6ca0_4_k_cu_0e4abbc4_25264cuda3std6ranges3__45__cpo4swapE,@object
	.size		_ZN39_INTERNAL_897b6ca0_4_k_cu_0e4abbc4_25264cuda3std6ranges3__45__cpo4swapE,(.L_7 - _ZN39_INTERNAL_897b6ca0_4_k_cu_0e4abbc4_25264cuda3std6ranges3__45__cpo4swapE)
_ZN39_INTERNAL_897b6ca0_4_k_cu_0e4abbc4_25264cuda3std6ranges3__45__cpo4swapE:
	.zero		1
.L_7:


//--------------------- .nv.constant0._ZN7cutlass13device_kernelINS_4conv6kernel13ConvUniversalINS1_16ConvProblemShapeILNS1_8OperatorE0ELi2EEENS1_10collective14CollectiveConvINS1_46MainloopSm90TmaGmmaWarpSpecializedImplicitGemmILS5_0ELi18ELi2EN4cute5tupleIJNSA_1CILi1EEESD_SD_EEENS1_36KernelImplicitTmaWarpSpecializedSm90ELi1EEENSB_IJNSC_ILi128EEENSC_ILi64EEENSB_IJNSC_ILi32EEEEEEEEENS_10bfloat16_tESM_NSA_8TiledMMAINSA_8MMA_AtomIJNSA_4SM904GMMA27MMA_64x64x16_F32BF16BF16_SSILNSQ_5MajorE0ELSS_0ELNSQ_7ScaleInE1ELST_1EEEEEENSA_6LayoutISE_NSB_IJNSC_ILi0EEESX_SX_EEEEENSB_IJNSA_10UnderscoreES10_S10_EEEEENS7_6detail26Sm90ImplicitGemmTileTraitsINSA_20SM90_TMA_LOAD_IM2COLENSA_14ComposedLayoutINSA_7SwizzleILi2ELi4ELi3EEENSA_18smem_ptr_flag_bitsILi16EEENSW_INSB_IJNSB_IJNSC_ILi8EEENSC_ILi16EEEEEENSB_IJSJ_SD_EEENSB_IJSD_NSC_ILi18EEEEEEEEENSB_IJNSB_IJSJ_NSC_ILi256EEEEEENSB_IJSD_SX_EEENSB_IJSX_NSC_ILi4096EEEEEEEEEEEEEvEENS14_INSA_13SM90_TMA_LOADENS16_IS18_S1A_NSW_INSB_IJNSB_IJS1B_S1B_EEES1E_S1G_EEENSB_IJS1J_S1K_NSB_IJSX_NSC_ILi2048EEEEEEEEEEEEEvEEEENS_8epilogue10collective6detail29Sm90TmaWarpSpecializedAdapterINS22_15DefaultEpilogueISM_NSB_IJNSB_IJlllEEESD_SX_EEES27_NS21_6thread17LinearCombinationISM_Li1EffLNS28_9ScaleType4KindE0ELNS_15FloatRoundStyleE2ESM_EENS_4gemm15EpilogueDefaultEEEEEvvEEEEvNT_6ParamsE --------------------------
	.section	.nv.constant0._ZN7cutlass13device_kernelINS_4conv6kernel13ConvUniversalINS1_16ConvProblemShapeILNS1_8OperatorE0ELi2EEENS1_10collective14CollectiveConvINS1_46MainloopSm90TmaGmmaWarpSpecializedImplicitGemmILS5_0ELi18ELi2EN4cute5tupleIJNSA_1CILi1EEESD_SD_EEENS1_36KernelImplicitTmaWarpSpecializedSm90ELi1EEENSB_IJNSC_ILi128EEENSC_ILi64EEENSB_IJNSC_ILi32EEEEEEEEENS_10bfloat16_tESM_NSA_8TiledMMAINSA_8MMA_AtomIJNSA_4SM904GMMA27MMA_64x64x16_F32BF16BF16_SSILNSQ_5MajorE0ELSS_0ELNSQ_7ScaleInE1ELST_1EEEEEENSA_6LayoutISE_NSB_IJNSC_ILi0EEESX_SX_EEEEENSB_IJNSA_10UnderscoreES10_S10_EEEEENS7_6detail26Sm90ImplicitGemmTileTraitsINSA_20SM90_TMA_LOAD_IM2COLENSA_14ComposedLayoutINSA_7SwizzleILi2ELi4ELi3EEENSA_18smem_ptr_flag_bitsILi16EEENSW_INSB_IJNSB_IJNSC_ILi8EEENSC_ILi16EEEEEENSB_IJSJ_SD_EEENSB_IJSD_NSC_ILi18EEEEEEEEENSB_IJNSB_IJSJ_NSC_ILi256EEEEEENSB_IJSD_SX_EEENSB_IJSX_NSC_ILi4096EEEEEEEEEEEEEvEENS14_INSA_13SM90_TMA_LOADENS16_IS18_S1A_NSW_INSB_IJNSB_IJS1B_S1B_EEES1E_S1G_EEENSB_IJS1J_S1K_NSB_IJSX_NSC_ILi2048EEEEEEEEEEEEEvEEEENS_8epilogue10collective6detail29Sm90TmaWarpSpecializedAdapterINS22_15DefaultEpilogueISM_NSB_IJNSB_IJlllEEESD_SX_EEES27_NS21_6thread17LinearCombinationISM_Li1EffLNS28_9ScaleType4KindE0ELNS_15FloatRoundStyleE2ESM_EENS_4gemm15EpilogueDefaultEEEEEvvEEEEvNT_6ParamsE,"a",@progbits
	.sectionflags	@""
	.align	4
.nv.constant0._ZN7cutlass13device_kernelINS_4conv6kernel13ConvUniversalINS1_16ConvProblemShapeILNS1_8OperatorE0ELi2EEENS1_10collective14CollectiveConvINS1_46MainloopSm90TmaGmmaWarpSpecializedImplicitGemmILS5_0ELi18ELi2EN4cute5tupleIJNSA_1CILi1EEESD_SD_EEENS1_36KernelImplicitTmaWarpSpecializedSm90ELi1EEENSB_IJNSC_ILi128EEENSC_ILi64EEENSB_IJNSC_ILi32EEEEEEEEENS_10bfloat16_tESM_NSA_8TiledMMAINSA_8MMA_AtomIJNSA_4SM904GMMA27MMA_64x64x16_F32BF16BF16_SSILNSQ_5MajorE0ELSS_0ELNSQ_7ScaleInE1ELST_1EEEEEENSA_6LayoutISE_NSB_IJNSC_ILi0EEESX_SX_EEEEENSB_IJNSA_10UnderscoreES10_S10_EEEEENS7_6detail26Sm90ImplicitGemmTileTraitsINSA_20SM90_TMA_LOAD_IM2COLENSA_14ComposedLayoutINSA_7SwizzleILi2ELi4ELi3EEENSA_18smem_ptr_flag_bitsILi16EEENSW_INSB_IJNSB_IJNSC_ILi8EEENSC_ILi16EEEEEENSB_IJSJ_SD_EEENSB_IJSD_NSC_ILi18EEEEEEEEENSB_IJNSB_IJSJ_NSC_ILi256EEEEEENSB_IJSD_SX_EEENSB_IJSX_NSC_ILi4096EEEEEEEEEEEEEvEENS14_INSA_13SM90_TMA_LOADENS16_IS18_S1A_NSW_INSB_IJNSB_IJS1B_S1B_EEES1E_S1G_EEENSB_IJS1J_S1K_NSB_IJSX_NSC_ILi2048EEEEEEEEEEEEEvEEEENS_8epilogue10collective6detail29Sm90TmaWarpSpecializedAdapterINS22_15DefaultEpilogueISM_NSB_IJNSB_IJlllEEESD_SX_EEES27_NS21_6thread17LinearCombinationISM_Li1EffLNS28_9ScaleType4KindE0ELNS_15FloatRoundStyleE2ESM_EENS_4gemm15EpilogueDefaultEEEEEvvEEEEvNT_6ParamsE:
	.zero		1536


//--------------------- SYMBOLS --------------------------

	.type		.nv.reservedSmem.offset0,@object
	.size		.nv.reservedSmem.offset0,0x4
